//
// Generated by NVIDIA NVVM Compiler
//
// Compiler Build ID: CL-36424714
// Cuda compilation tools, release 13.0, V13.0.88
// Based on NVVM 20.0.0
//

.version 9.0
.target sm_100
.address_size 64

	// .globl	_Z29manage_expert_capacity_kernelPKiPiS1_ii

.visible .entry _Z29manage_expert_capacity_kernelPKiPiS1_ii(
	.param .u64 .ptr .align 1 _Z29manage_expert_capacity_kernelPKiPiS1_ii_param_0,
	.param .u64 .ptr .align 1 _Z29manage_expert_capacity_kernelPKiPiS1_ii_param_1,
	.param .u64 .ptr .align 1 _Z29manage_expert_capacity_kernelPKiPiS1_ii_param_2,
	.param .u32 _Z29manage_expert_capacity_kernelPKiPiS1_ii_param_3,
	.param .u32 _Z29manage_expert_capacity_kernelPKiPiS1_ii_param_4
)
{
	.reg .pred 	%p<5>;
	.reg .b32 	%r<18>;
	.reg .b64 	%rd<11>;

	ld.param.u64 	%rd4, [_Z29manage_expert_capacity_kernelPKiPiS1_ii_param_0];
	ld.param.u64 	%rd5, [_Z29manage_expert_capacity_kernelPKiPiS1_ii_param_1];
	ld.param.u32 	%r9, [_Z29manage_expert_capacity_kernelPKiPiS1_ii_param_3];
	ld.param.u32 	%r10, [_Z29manage_expert_capacity_kernelPKiPiS1_ii_param_4];
	cvta.to.global.u64 	%rd1, %rd5;
	mov.u32 	%r11, %ctaid.x;
	mov.u32 	%r1, %ntid.x;
	mov.u32 	%r12, %tid.x;
	mad.lo.s32 	%r17, %r11, %r1, %r12;
	mul.lo.s32 	%r3, %r10, %r9;
	setp.ge.s32 	%p1, %r17, %r3;
	@%p1 bra 	$L__BB0_7;
	mov.u32 	%r13, %nctaid.x;
	mul.lo.s32 	%r4, %r13, %r1;
	cvta.to.global.u64 	%rd2, %rd4;
$L__BB0_2:
	shl.b32 	%r14, %r17, 1;
	mul.wide.s32 	%rd6, %r14, 4;
	add.s64 	%rd3, %rd2, %rd6;
	ld.global.nc.u32 	%r6, [%rd3];
	setp.gt.u32 	%p2, %r6, 15;
	@%p2 bra 	$L__BB0_4;
	mul.wide.u32 	%rd7, %r6, 4;
	add.s64 	%rd8, %rd1, %rd7;
	atom.global.add.u32 	%r15, [%rd8], 1;
$L__BB0_4:
	ld.global.nc.u32 	%r7, [%rd3+4];
	setp.gt.u32 	%p3, %r7, 15;
	@%p3 bra 	$L__BB0_6;
	mul.wide.u32 	%rd9, %r7, 4;
	add.s64 	%rd10, %rd1, %rd9;
	atom.global.add.u32 	%r16, [%rd10], 1;
$L__BB0_6:
	add.s32 	%r17, %r17, %r4;
	setp.lt.s32 	%p4, %r17, %r3;
	@%p4 bra 	$L__BB0_2;
$L__BB0_7:
	ret;

}
	// .globl	_Z30balanced_expert_routing_kernelPKfPfPiPKiS4_iiif
.visible .entry _Z30balanced_expert_routing_kernelPKfPfPiPKiS4_iiif(
	.param .u64 .ptr .align 1 _Z30balanced_expert_routing_kernelPKfPfPiPKiS4_iiif_param_0,
	.param .u64 .ptr .align 1 _Z30balanced_expert_routing_kernelPKfPfPiPKiS4_iiif_param_1,
	.param .u64 .ptr .align 1 _Z30balanced_expert_routing_kernelPKfPfPiPKiS4_iiif_param_2,
	.param .u64 .ptr .align 1 _Z30balanced_expert_routing_kernelPKfPfPiPKiS4_iiif_param_3,
	.param .u64 .ptr .align 1 _Z30balanced_expert_routing_kernelPKfPfPiPKiS4_iiif_param_4,
	.param .u32 _Z30balanced_expert_routing_kernelPKfPfPiPKiS4_iiif_param_5,
	.param .u32 _Z30balanced_expert_routing_kernelPKfPfPiPKiS4_iiif_param_6,
	.param .u32 _Z30balanced_expert_routing_kernelPKfPfPiPKiS4_iiif_param_7,
	.param .f32 _Z30balanced_expert_routing_kernelPKfPfPiPKiS4_iiif_param_8
)
{
	.reg .pred 	%p<227>;
	.reg .b32 	%r<685>;
	.reg .b32 	%f<2697>;
	.reg .b64 	%rd<152>;

	ld.param.u64 	%rd9, [_Z30balanced_expert_routing_kernelPKfPfPiPKiS4_iiif_param_0];
	ld.param.u64 	%rd7, [_Z30balanced_expert_routing_kernelPKfPfPiPKiS4_iiif_param_1];
	ld.param.u64 	%rd10, [_Z30balanced_expert_routing_kernelPKfPfPiPKiS4_iiif_param_3];
	ld.param.u64 	%rd11, [_Z30balanced_expert_routing_kernelPKfPfPiPKiS4_iiif_param_4];
	ld.param.u32 	%r291, [_Z30balanced_expert_routing_kernelPKfPfPiPKiS4_iiif_param_5];
	ld.param.u32 	%r292, [_Z30balanced_expert_routing_kernelPKfPfPiPKiS4_iiif_param_6];
	ld.param.f32 	%f333, [_Z30balanced_expert_routing_kernelPKfPfPiPKiS4_iiif_param_8];
	cvta.to.global.u64 	%rd1, %rd9;
	cvta.to.global.u64 	%rd2, %rd11;
	cvta.to.global.u64 	%rd3, %rd10;
	cvta.to.global.u64 	%rd4, %rd7;
	mov.u32 	%r294, %ctaid.x;
	mov.u32 	%r1, %ntid.x;
	mov.u32 	%r295, %tid.x;
	mad.lo.s32 	%r542, %r294, %r1, %r295;
	mul.lo.s32 	%r3, %r292, %r291;
	setp.ge.s32 	%p1, %r542, %r3;
	@%p1 bra 	$L__BB1_57;
	ld.param.u32 	%r513, [_Z30balanced_expert_routing_kernelPKfPfPiPKiS4_iiif_param_7];
	mov.u32 	%r296, %nctaid.x;
	mul.lo.s32 	%r4, %r296, %r1;
	setp.gt.s32 	%p2, %r513, 0;
	@%p2 bra 	$L__BB1_58;
	ld.global.nc.u32 	%r5, [%rd3];
	ld.global.nc.u32 	%r6, [%rd2];
	cvt.rn.f32.s32 	%f334, %r5;
	cvt.rn.f32.s32 	%f335, %r6;
	div.rn.f32 	%f336, %f334, %f335;
	mul.f32 	%f337, %f333, %f336;
	mov.f32 	%f338, 0f00000000;
	sub.f32 	%f1, %f338, %f337;
	ld.global.nc.u32 	%r7, [%rd3+4];
	ld.global.nc.u32 	%r8, [%rd2+4];
	cvt.rn.f32.s32 	%f339, %r7;
	cvt.rn.f32.s32 	%f340, %r8;
	div.rn.f32 	%f341, %f339, %f340;
	mul.f32 	%f342, %f333, %f341;
	sub.f32 	%f2, %f338, %f342;
	ld.global.nc.u32 	%r9, [%rd3+8];
	ld.global.nc.u32 	%r10, [%rd2+8];
	cvt.rn.f32.s32 	%f343, %r9;
	cvt.rn.f32.s32 	%f344, %r10;
	div.rn.f32 	%f345, %f343, %f344;
	mul.f32 	%f346, %f333, %f345;
	sub.f32 	%f3, %f338, %f346;
	ld.global.nc.u32 	%r11, [%rd3+12];
	ld.global.nc.u32 	%r12, [%rd2+12];
	cvt.rn.f32.s32 	%f347, %r11;
	cvt.rn.f32.s32 	%f348, %r12;
	div.rn.f32 	%f349, %f347, %f348;
	mul.f32 	%f350, %f333, %f349;
	sub.f32 	%f4, %f338, %f350;
	ld.global.nc.u32 	%r13, [%rd3+16];
	ld.global.nc.u32 	%r14, [%rd2+16];
	cvt.rn.f32.s32 	%f351, %r13;
	cvt.rn.f32.s32 	%f352, %r14;
	div.rn.f32 	%f353, %f351, %f352;
	mul.f32 	%f354, %f333, %f353;
	sub.f32 	%f5, %f338, %f354;
	ld.global.nc.u32 	%r15, [%rd3+20];
	ld.global.nc.u32 	%r16, [%rd2+20];
	cvt.rn.f32.s32 	%f355, %r15;
	cvt.rn.f32.s32 	%f356, %r16;
	div.rn.f32 	%f357, %f355, %f356;
	mul.f32 	%f358, %f333, %f357;
	sub.f32 	%f6, %f338, %f358;
	ld.global.nc.u32 	%r17, [%rd3+24];
	ld.global.nc.u32 	%r18, [%rd2+24];
	cvt.rn.f32.s32 	%f359, %r17;
	cvt.rn.f32.s32 	%f360, %r18;
	div.rn.f32 	%f361, %f359, %f360;
	mul.f32 	%f362, %f333, %f361;
	sub.f32 	%f7, %f338, %f362;
	ld.global.nc.u32 	%r19, [%rd3+28];
	ld.global.nc.u32 	%r20, [%rd2+28];
	cvt.rn.f32.s32 	%f363, %r19;
	cvt.rn.f32.s32 	%f364, %r20;
	div.rn.f32 	%f365, %f363, %f364;
	mul.f32 	%f366, %f333, %f365;
	sub.f32 	%f8, %f338, %f366;
	ld.global.nc.u32 	%r21, [%rd3+32];
	ld.global.nc.u32 	%r22, [%rd2+32];
	cvt.rn.f32.s32 	%f367, %r21;
	cvt.rn.f32.s32 	%f368, %r22;
	div.rn.f32 	%f369, %f367, %f368;
	mul.f32 	%f370, %f333, %f369;
	sub.f32 	%f9, %f338, %f370;
	ld.global.nc.u32 	%r23, [%rd3+36];
	ld.global.nc.u32 	%r24, [%rd2+36];
	cvt.rn.f32.s32 	%f371, %r23;
	cvt.rn.f32.s32 	%f372, %r24;
	div.rn.f32 	%f373, %f371, %f372;
	mul.f32 	%f374, %f333, %f373;
	sub.f32 	%f10, %f338, %f374;
	ld.global.nc.u32 	%r25, [%rd3+40];
	ld.global.nc.u32 	%r26, [%rd2+40];
	cvt.rn.f32.s32 	%f375, %r25;
	cvt.rn.f32.s32 	%f376, %r26;
	div.rn.f32 	%f377, %f375, %f376;
	mul.f32 	%f378, %f333, %f377;
	sub.f32 	%f11, %f338, %f378;
	ld.global.nc.u32 	%r27, [%rd3+44];
	ld.global.nc.u32 	%r28, [%rd2+44];
	cvt.rn.f32.s32 	%f379, %r27;
	cvt.rn.f32.s32 	%f380, %r28;
	div.rn.f32 	%f381, %f379, %f380;
	mul.f32 	%f382, %f333, %f381;
	sub.f32 	%f12, %f338, %f382;
	ld.global.nc.u32 	%r29, [%rd3+48];
	ld.global.nc.u32 	%r30, [%rd2+48];
	cvt.rn.f32.s32 	%f383, %r29;
	cvt.rn.f32.s32 	%f384, %r30;
	div.rn.f32 	%f385, %f383, %f384;
	mul.f32 	%f386, %f333, %f385;
	sub.f32 	%f13, %f338, %f386;
	ld.global.nc.u32 	%r31, [%rd3+52];
	ld.global.nc.u32 	%r32, [%rd2+52];
	cvt.rn.f32.s32 	%f387, %r31;
	cvt.rn.f32.s32 	%f388, %r32;
	div.rn.f32 	%f389, %f387, %f388;
	mul.f32 	%f390, %f333, %f389;
	sub.f32 	%f14, %f338, %f390;
	ld.global.nc.u32 	%r33, [%rd3+56];
	ld.global.nc.u32 	%r34, [%rd2+56];
	cvt.rn.f32.s32 	%f391, %r33;
	cvt.rn.f32.s32 	%f392, %r34;
	div.rn.f32 	%f393, %f391, %f392;
	mul.f32 	%f394, %f333, %f393;
	sub.f32 	%f15, %f338, %f394;
	ld.global.nc.u32 	%r35, [%rd3+60];
	ld.global.nc.u32 	%r36, [%rd2+60];
	cvt.rn.f32.s32 	%f395, %r35;
	cvt.rn.f32.s32 	%f396, %r36;
	div.rn.f32 	%f397, %f395, %f396;
	mul.f32 	%f398, %f333, %f397;
	sub.f32 	%f16, %f338, %f398;
$L__BB1_3:
	setp.lt.s32 	%p3, %r35, %r36;
	setp.lt.s32 	%p4, %r33, %r34;
	setp.lt.s32 	%p5, %r31, %r32;
	setp.lt.s32 	%p6, %r29, %r30;
	setp.lt.s32 	%p7, %r27, %r28;
	setp.lt.s32 	%p8, %r25, %r26;
	setp.lt.s32 	%p9, %r23, %r24;
	setp.lt.s32 	%p10, %r21, %r22;
	setp.lt.s32 	%p11, %r19, %r20;
	setp.lt.s32 	%p12, %r17, %r18;
	setp.lt.s32 	%p13, %r15, %r16;
	setp.lt.s32 	%p14, %r13, %r14;
	setp.lt.s32 	%p15, %r11, %r12;
	setp.lt.s32 	%p16, %r9, %r10;
	setp.lt.s32 	%p17, %r7, %r8;
	setp.lt.s32 	%p18, %r5, %r6;
	selp.f32 	%f399, %f1, 0f00000000, %p18;
	selp.f32 	%f279, %f2, 0f00000000, %p17;
	selp.f32 	%f280, %f3, 0f00000000, %p16;
	selp.f32 	%f281, %f4, 0f00000000, %p15;
	selp.f32 	%f282, %f5, 0f00000000, %p14;
	selp.f32 	%f283, %f6, 0f00000000, %p13;
	selp.f32 	%f284, %f7, 0f00000000, %p12;
	selp.f32 	%f285, %f8, 0f00000000, %p11;
	selp.f32 	%f286, %f9, 0f00000000, %p10;
	selp.f32 	%f287, %f10, 0f00000000, %p9;
	selp.f32 	%f288, %f11, 0f00000000, %p8;
	selp.f32 	%f289, %f12, 0f00000000, %p7;
	selp.f32 	%f290, %f13, 0f00000000, %p6;
	selp.f32 	%f291, %f14, 0f00000000, %p5;
	selp.f32 	%f292, %f15, 0f00000000, %p4;
	selp.f32 	%f293, %f16, 0f00000000, %p3;
	setp.equ.f32 	%p19, %f399, 0fFF800000;
	selp.s32 	%r656, -1, 0, %p19;
	selp.f32 	%f294, 0fFF800000, %f399, %p19;
	setp.gt.f32 	%p20, %f279, %f294;
	mov.b32 	%r658, 1;
	mov.f32 	%f2663, %f294;
	mov.f32 	%f2664, %f279;
	@%p20 bra 	$L__BB1_6;
	setp.equ.f32 	%p21, %f279, 0fFF800000;
	mov.f32 	%f2663, 0fFF800000;
	mov.b32 	%r298, -1;
	mov.u32 	%r658, %r656;
	mov.u32 	%r656, %r298;
	mov.f32 	%f2664, %f294;
	@%p21 bra 	$L__BB1_6;
	mov.b32 	%r656, 1;
	mov.f32 	%f2663, %f279;
$L__BB1_6:
	setp.gt.f32 	%p22, %f280, %f2664;
	mov.b32 	%r660, 2;
	mov.f32 	%f2665, %f2664;
	mov.f32 	%f2666, %f280;
	@%p22 bra 	$L__BB1_9;
	setp.leu.f32 	%p23, %f280, %f2663;
	mov.u32 	%r660, %r658;
	mov.u32 	%r658, %r656;
	mov.f32 	%f2665, %f2663;
	mov.f32 	%f2666, %f2664;
	@%p23 bra 	$L__BB1_9;
	mov.b32 	%r658, 2;
	mov.f32 	%f2665, %f280;
$L__BB1_9:
	setp.gt.f32 	%p24, %f281, %f2666;
	mov.b32 	%r662, 3;
	mov.f32 	%f2667, %f2666;
	mov.f32 	%f2668, %f281;
	@%p24 bra 	$L__BB1_12;
	setp.leu.f32 	%p25, %f281, %f2665;
	mov.u32 	%r662, %r660;
	mov.u32 	%r660, %r658;
	mov.f32 	%f2667, %f2665;
	mov.f32 	%f2668, %f2666;
	@%p25 bra 	$L__BB1_12;
	mov.b32 	%r660, 3;
	mov.f32 	%f2667, %f281;
$L__BB1_12:
	setp.gt.f32 	%p26, %f282, %f2668;
	mov.b32 	%r664, 4;
	mov.f32 	%f2669, %f2668;
	mov.f32 	%f2670, %f282;
	@%p26 bra 	$L__BB1_15;
	setp.leu.f32 	%p27, %f282, %f2667;
	mov.u32 	%r664, %r662;
	mov.u32 	%r662, %r660;
	mov.f32 	%f2669, %f2667;
	mov.f32 	%f2670, %f2668;
	@%p27 bra 	$L__BB1_15;
	mov.b32 	%r662, 4;
	mov.f32 	%f2669, %f282;
$L__BB1_15:
	setp.gt.f32 	%p28, %f283, %f2670;
	mov.b32 	%r666, 5;
	mov.f32 	%f2671, %f2670;
	mov.f32 	%f2672, %f283;
	@%p28 bra 	$L__BB1_18;
	setp.leu.f32 	%p29, %f283, %f2669;
	mov.u32 	%r666, %r664;
	mov.u32 	%r664, %r662;
	mov.f32 	%f2671, %f2669;
	mov.f32 	%f2672, %f2670;
	@%p29 bra 	$L__BB1_18;
	mov.b32 	%r664, 5;
	mov.f32 	%f2671, %f283;
$L__BB1_18:
	setp.gt.f32 	%p30, %f284, %f2672;
	mov.b32 	%r668, 6;
	mov.f32 	%f2673, %f2672;
	mov.f32 	%f2674, %f284;
	@%p30 bra 	$L__BB1_21;
	setp.leu.f32 	%p31, %f284, %f2671;
	mov.u32 	%r668, %r666;
	mov.u32 	%r666, %r664;
	mov.f32 	%f2673, %f2671;
	mov.f32 	%f2674, %f2672;
	@%p31 bra 	$L__BB1_21;
	mov.b32 	%r666, 6;
	mov.f32 	%f2673, %f284;
$L__BB1_21:
	setp.gt.f32 	%p32, %f285, %f2674;
	mov.b32 	%r670, 7;
	mov.f32 	%f2675, %f2674;
	mov.f32 	%f2676, %f285;
	@%p32 bra 	$L__BB1_24;
	setp.leu.f32 	%p33, %f285, %f2673;
	mov.u32 	%r670, %r668;
	mov.u32 	%r668, %r666;
	mov.f32 	%f2675, %f2673;
	mov.f32 	%f2676, %f2674;
	@%p33 bra 	$L__BB1_24;
	mov.b32 	%r668, 7;
	mov.f32 	%f2675, %f285;
$L__BB1_24:
	setp.gt.f32 	%p34, %f286, %f2676;
	mov.b32 	%r672, 8;
	mov.f32 	%f2677, %f2676;
	mov.f32 	%f2678, %f286;
	@%p34 bra 	$L__BB1_27;
	setp.leu.f32 	%p35, %f286, %f2675;
	mov.u32 	%r672, %r670;
	mov.u32 	%r670, %r668;
	mov.f32 	%f2677, %f2675;
	mov.f32 	%f2678, %f2676;
	@%p35 bra 	$L__BB1_27;
	mov.b32 	%r670, 8;
	mov.f32 	%f2677, %f286;
$L__BB1_27:
	setp.gt.f32 	%p36, %f287, %f2678;
	mov.b32 	%r674, 9;
	mov.f32 	%f2679, %f2678;
	mov.f32 	%f2680, %f287;
	@%p36 bra 	$L__BB1_30;
	setp.leu.f32 	%p37, %f287, %f2677;
	mov.u32 	%r674, %r672;
	mov.u32 	%r672, %r670;
	mov.f32 	%f2679, %f2677;
	mov.f32 	%f2680, %f2678;
	@%p37 bra 	$L__BB1_30;
	mov.b32 	%r672, 9;
	mov.f32 	%f2679, %f287;
$L__BB1_30:
	setp.gt.f32 	%p38, %f288, %f2680;
	mov.b32 	%r676, 10;
	mov.f32 	%f2681, %f2680;
	mov.f32 	%f2682, %f288;
	@%p38 bra 	$L__BB1_33;
	setp.leu.f32 	%p39, %f288, %f2679;
	mov.u32 	%r676, %r674;
	mov.u32 	%r674, %r672;
	mov.f32 	%f2681, %f2679;
	mov.f32 	%f2682, %f2680;
	@%p39 bra 	$L__BB1_33;
	mov.b32 	%r674, 10;
	mov.f32 	%f2681, %f288;
$L__BB1_33:
	setp.gt.f32 	%p40, %f289, %f2682;
	mov.b32 	%r678, 11;
	mov.f32 	%f2683, %f2682;
	mov.f32 	%f2684, %f289;
	@%p40 bra 	$L__BB1_36;
	setp.leu.f32 	%p41, %f289, %f2681;
	mov.u32 	%r678, %r676;
	mov.u32 	%r676, %r674;
	mov.f32 	%f2683, %f2681;
	mov.f32 	%f2684, %f2682;
	@%p41 bra 	$L__BB1_36;
	mov.b32 	%r676, 11;
	mov.f32 	%f2683, %f289;
$L__BB1_36:
	setp.gt.f32 	%p42, %f290, %f2684;
	mov.b32 	%r680, 12;
	mov.f32 	%f2685, %f2684;
	mov.f32 	%f2686, %f290;
	@%p42 bra 	$L__BB1_39;
	setp.leu.f32 	%p43, %f290, %f2683;
	mov.u32 	%r680, %r678;
	mov.u32 	%r678, %r676;
	mov.f32 	%f2685, %f2683;
	mov.f32 	%f2686, %f2684;
	@%p43 bra 	$L__BB1_39;
	mov.b32 	%r678, 12;
	mov.f32 	%f2685, %f290;
$L__BB1_39:
	setp.gt.f32 	%p44, %f291, %f2686;
	mov.b32 	%r682, 13;
	mov.f32 	%f2687, %f2686;
	mov.f32 	%f2688, %f291;
	@%p44 bra 	$L__BB1_42;
	setp.leu.f32 	%p45, %f291, %f2685;
	mov.u32 	%r682, %r680;
	mov.u32 	%r680, %r678;
	mov.f32 	%f2687, %f2685;
	mov.f32 	%f2688, %f2686;
	@%p45 bra 	$L__BB1_42;
	mov.b32 	%r680, 13;
	mov.f32 	%f2687, %f291;
$L__BB1_42:
	setp.gt.f32 	%p46, %f292, %f2688;
	mov.b32 	%r684, 14;
	mov.f32 	%f2689, %f2688;
	mov.f32 	%f2690, %f292;
	@%p46 bra 	$L__BB1_45;
	setp.leu.f32 	%p47, %f292, %f2687;
	mov.u32 	%r684, %r682;
	mov.u32 	%r682, %r680;
	mov.f32 	%f2689, %f2687;
	mov.f32 	%f2690, %f2688;
	@%p47 bra 	$L__BB1_45;
	mov.b32 	%r682, 14;
	mov.f32 	%f2689, %f292;
$L__BB1_45:
	setp.gt.f32 	%p48, %f293, %f2690;
	mov.b32 	%r683, 15;
	mov.f32 	%f2691, %f2690;
	mov.f32 	%f2692, %f293;
	@%p48 bra 	$L__BB1_48;
	setp.leu.f32 	%p49, %f293, %f2689;
	mov.u32 	%r683, %r684;
	mov.u32 	%r684, %r682;
	mov.f32 	%f2691, %f2689;
	mov.f32 	%f2692, %f2690;
	@%p49 bra 	$L__BB1_48;
	mov.b32 	%r684, 15;
	mov.f32 	%f2691, %f293;
$L__BB1_48:
	ld.param.u64 	%rd150, [_Z30balanced_expert_routing_kernelPKfPfPiPKiS4_iiif_param_2];
	shl.b32 	%r289, %r542, 1;
	cvta.to.global.u64 	%rd12, %rd150;
	mul.wide.s32 	%rd13, %r289, 4;
	add.s64 	%rd14, %rd12, %rd13;
	st.global.u32 	[%rd14], %r683;
	st.global.u32 	[%rd14+4], %r684;
	setp.lt.s32 	%p50, %r683, 0;
	mov.f32 	%f2694, 0f00000000;
	@%p50 bra 	$L__BB1_50;
	fma.rn.f32 	%f402, %f2692, 0f3BBB989D, 0f3F000000;
	cvt.sat.f32.f32 	%f403, %f402;
	mov.f32 	%f404, 0f4B400001;
	mov.f32 	%f405, 0f437C0000;
	fma.rm.f32 	%f406, %f403, %f405, %f404;
	add.f32 	%f407, %f406, 0fCB40007F;
	neg.f32 	%f408, %f407;
	fma.rn.f32 	%f409, %f2692, 0f3FB8AA3B, %f408;
	fma.rn.f32 	%f410, %f2692, 0f32A57060, %f409;
	mov.b32 	%r328, %f406;
	shl.b32 	%r329, %r328, 23;
	mov.b32 	%f411, %r329;
	ex2.approx.ftz.f32 	%f412, %f410;
	fma.rn.f32 	%f2694, %f412, %f411, 0f00000000;
$L__BB1_50:
	setp.lt.s32 	%p51, %r684, 0;
	@%p51 bra 	$L__BB1_52;
	fma.rn.f32 	%f413, %f2691, 0f3BBB989D, 0f3F000000;
	cvt.sat.f32.f32 	%f414, %f413;
	mov.f32 	%f415, 0f4B400001;
	mov.f32 	%f416, 0f437C0000;
	fma.rm.f32 	%f417, %f414, %f416, %f415;
	add.f32 	%f418, %f417, 0fCB40007F;
	neg.f32 	%f419, %f418;
	fma.rn.f32 	%f420, %f2691, 0f3FB8AA3B, %f419;
	fma.rn.f32 	%f421, %f2691, 0f32A57060, %f420;
	mov.b32 	%r330, %f417;
	shl.b32 	%r331, %r330, 23;
	mov.b32 	%f422, %r331;
	ex2.approx.ftz.f32 	%f423, %f421;
	fma.rn.f32 	%f2694, %f423, %f422, %f2694;
$L__BB1_52:
	setp.leu.f32 	%p53, %f2694, 0f00000000;
	mov.f32 	%f2695, 0f00000000;
	or.pred  	%p54, %p50, %p53;
	@%p54 bra 	$L__BB1_54;
	fma.rn.f32 	%f425, %f2692, 0f3BBB989D, 0f3F000000;
	cvt.sat.f32.f32 	%f426, %f425;
	mov.f32 	%f427, 0f4B400001;
	mov.f32 	%f428, 0f437C0000;
	fma.rm.f32 	%f429, %f426, %f428, %f427;
	add.f32 	%f430, %f429, 0fCB40007F;
	neg.f32 	%f431, %f430;
	fma.rn.f32 	%f432, %f2692, 0f3FB8AA3B, %f431;
	fma.rn.f32 	%f433, %f2692, 0f32A57060, %f432;
	mov.b32 	%r332, %f429;
	shl.b32 	%r333, %r332, 23;
	mov.b32 	%f434, %r333;
	ex2.approx.ftz.f32 	%f435, %f433;
	mul.f32 	%f436, %f435, %f434;
	div.rn.f32 	%f2695, %f436, %f2694;
$L__BB1_54:
	add.s64 	%rd6, %rd4, %rd13;
	st.global.f32 	[%rd6], %f2695;
	mov.f32 	%f2696, 0f00000000;
	or.pred  	%p57, %p51, %p53;
	@%p57 bra 	$L__BB1_56;
	fma.rn.f32 	%f438, %f2691, 0f3BBB989D, 0f3F000000;
	cvt.sat.f32.f32 	%f439, %f438;
	mov.f32 	%f440, 0f4B400001;
	mov.f32 	%f441, 0f437C0000;
	fma.rm.f32 	%f442, %f439, %f441, %f440;
	add.f32 	%f443, %f442, 0fCB40007F;
	neg.f32 	%f444, %f443;
	fma.rn.f32 	%f445, %f2691, 0f3FB8AA3B, %f444;
	fma.rn.f32 	%f446, %f2691, 0f32A57060, %f445;
	mov.b32 	%r334, %f442;
	shl.b32 	%r335, %r334, 23;
	mov.b32 	%f447, %r335;
	ex2.approx.ftz.f32 	%f448, %f446;
	mul.f32 	%f449, %f448, %f447;
	div.rn.f32 	%f2696, %f449, %f2694;
$L__BB1_56:
	st.global.f32 	[%rd6+4], %f2696;
	add.s32 	%r542, %r542, %r4;
	setp.lt.s32 	%p58, %r542, %r3;
	@%p58 bra 	$L__BB1_3;
$L__BB1_57:
	ret;
$L__BB1_58:
	ld.param.u32 	%r514, [_Z30balanced_expert_routing_kernelPKfPfPiPKiS4_iiif_param_7];
	add.s32 	%r336, %r514, -1;
	shr.u32 	%r337, %r336, 2;
	add.s32 	%r338, %r337, 1;
	and.b32  	%r37, %r338, 7;
	and.b32  	%r38, %r338, 3;
	and.b32  	%r39, %r338, 2147483640;
	ld.global.nc.u32 	%r40, [%rd3];
	ld.global.nc.u32 	%r41, [%rd2];
	cvt.rn.f32.s32 	%f450, %r40;
	cvt.rn.f32.s32 	%f451, %r41;
	div.rn.f32 	%f452, %f450, %f451;
	mul.f32 	%f17, %f333, %f452;
	ld.global.nc.u32 	%r42, [%rd3+4];
	ld.global.nc.u32 	%r43, [%rd2+4];
	cvt.rn.f32.s32 	%f453, %r42;
	cvt.rn.f32.s32 	%f454, %r43;
	div.rn.f32 	%f455, %f453, %f454;
	mul.f32 	%f18, %f333, %f455;
	ld.global.nc.u32 	%r44, [%rd3+8];
	ld.global.nc.u32 	%r45, [%rd2+8];
	cvt.rn.f32.s32 	%f456, %r44;
	cvt.rn.f32.s32 	%f457, %r45;
	div.rn.f32 	%f458, %f456, %f457;
	mul.f32 	%f19, %f333, %f458;
	ld.global.nc.u32 	%r46, [%rd3+12];
	ld.global.nc.u32 	%r47, [%rd2+12];
	cvt.rn.f32.s32 	%f459, %r46;
	cvt.rn.f32.s32 	%f460, %r47;
	div.rn.f32 	%f461, %f459, %f460;
	mul.f32 	%f20, %f333, %f461;
	ld.global.nc.u32 	%r48, [%rd3+16];
	ld.global.nc.u32 	%r49, [%rd2+16];
	cvt.rn.f32.s32 	%f462, %r48;
	cvt.rn.f32.s32 	%f463, %r49;
	div.rn.f32 	%f464, %f462, %f463;
	mul.f32 	%f21, %f333, %f464;
	ld.global.nc.u32 	%r50, [%rd3+20];
	ld.global.nc.u32 	%r51, [%rd2+20];
	cvt.rn.f32.s32 	%f465, %r50;
	cvt.rn.f32.s32 	%f466, %r51;
	div.rn.f32 	%f467, %f465, %f466;
	mul.f32 	%f22, %f333, %f467;
	ld.global.nc.u32 	%r52, [%rd3+24];
	ld.global.nc.u32 	%r53, [%rd2+24];
	cvt.rn.f32.s32 	%f468, %r52;
	cvt.rn.f32.s32 	%f469, %r53;
	div.rn.f32 	%f470, %f468, %f469;
	mul.f32 	%f23, %f333, %f470;
	ld.global.nc.u32 	%r54, [%rd3+28];
	ld.global.nc.u32 	%r55, [%rd2+28];
	cvt.rn.f32.s32 	%f471, %r54;
	cvt.rn.f32.s32 	%f472, %r55;
	div.rn.f32 	%f473, %f471, %f472;
	mul.f32 	%f24, %f333, %f473;
	ld.global.nc.u32 	%r56, [%rd3+32];
	ld.global.nc.u32 	%r57, [%rd2+32];
	cvt.rn.f32.s32 	%f474, %r56;
	cvt.rn.f32.s32 	%f475, %r57;
	div.rn.f32 	%f476, %f474, %f475;
	mul.f32 	%f25, %f333, %f476;
	ld.global.nc.u32 	%r58, [%rd3+36];
	ld.global.nc.u32 	%r59, [%rd2+36];
	cvt.rn.f32.s32 	%f477, %r58;
	cvt.rn.f32.s32 	%f478, %r59;
	div.rn.f32 	%f479, %f477, %f478;
	mul.f32 	%f26, %f333, %f479;
	ld.global.nc.u32 	%r60, [%rd3+40];
	ld.global.nc.u32 	%r61, [%rd2+40];
	cvt.rn.f32.s32 	%f480, %r60;
	cvt.rn.f32.s32 	%f481, %r61;
	div.rn.f32 	%f482, %f480, %f481;
	mul.f32 	%f27, %f333, %f482;
	ld.global.nc.u32 	%r62, [%rd3+44];
	ld.global.nc.u32 	%r63, [%rd2+44];
	cvt.rn.f32.s32 	%f483, %r62;
	cvt.rn.f32.s32 	%f484, %r63;
	div.rn.f32 	%f485, %f483, %f484;
	mul.f32 	%f28, %f333, %f485;
	ld.global.nc.u32 	%r64, [%rd3+48];
	ld.global.nc.u32 	%r65, [%rd2+48];
	cvt.rn.f32.s32 	%f486, %r64;
	cvt.rn.f32.s32 	%f487, %r65;
	div.rn.f32 	%f488, %f486, %f487;
	mul.f32 	%f29, %f333, %f488;
	ld.global.nc.u32 	%r66, [%rd3+52];
	ld.global.nc.u32 	%r67, [%rd2+52];
	cvt.rn.f32.s32 	%f489, %r66;
	cvt.rn.f32.s32 	%f490, %r67;
	div.rn.f32 	%f491, %f489, %f490;
	mul.f32 	%f30, %f333, %f491;
	ld.global.nc.u32 	%r68, [%rd3+56];
	ld.global.nc.u32 	%r69, [%rd2+56];
	cvt.rn.f32.s32 	%f492, %r68;
	cvt.rn.f32.s32 	%f493, %r69;
	div.rn.f32 	%f494, %f492, %f493;
	mul.f32 	%f31, %f333, %f494;
	ld.global.nc.u32 	%r70, [%rd3+60];
	ld.global.nc.u32 	%r71, [%rd2+60];
	cvt.rn.f32.s32 	%f495, %r70;
	cvt.rn.f32.s32 	%f496, %r71;
	div.rn.f32 	%f497, %f495, %f496;
	mul.f32 	%f32, %f333, %f497;
$L__BB1_59:
	ld.param.u32 	%r515, [_Z30balanced_expert_routing_kernelPKfPfPiPKiS4_iiif_param_7];
	setp.lt.u32 	%p59, %r515, 29;
	mul.lo.s32 	%r73, %r542, %r515;
	mov.f32 	%f2662, 0f00000000;
	mov.b32 	%r651, 0;
	@%p59 bra 	$L__BB1_280;
	ld.param.u32 	%r516, [_Z30balanced_expert_routing_kernelPKfPfPiPKiS4_iiif_param_7];
	add.s32 	%r341, %r516, -1;
	shr.u32 	%r342, %r341, 2;
	add.s32 	%r343, %r342, 1;
	and.b32  	%r344, %r343, 2147483640;
	neg.s32 	%r574, %r344;
	mov.f32 	%f2662, 0f00000000;
	mov.b32 	%r651, 0;
	mov.u32 	%r573, %r73;
	bra.uni 	$L__BB1_279;
$L__BB1_61:
	setp.equ.f32 	%p189, %f85, 0fFF800000;
	mov.f32 	%f2501, 0fFF800000;
	mov.b32 	%r470, -1;
	mov.u32 	%r546, %r544;
	mov.u32 	%r544, %r470;
	mov.f32 	%f2502, %f268;
	@%p189 bra 	$L__BB1_63;
	mov.b32 	%r544, 1;
	mov.f32 	%f2501, %f85;
$L__BB1_63:
	setp.gt.f32 	%p190, %f98, %f2502;
	mov.b32 	%r548, 2;
	mov.f32 	%f2503, %f2502;
	mov.f32 	%f2504, %f98;
	@%p190 bra 	$L__BB1_66;
	setp.leu.f32 	%p191, %f98, %f2501;
	mov.u32 	%r548, %r546;
	mov.u32 	%r546, %r544;
	mov.f32 	%f2503, %f2501;
	mov.f32 	%f2504, %f2502;
	@%p191 bra 	$L__BB1_66;
	mov.b32 	%r546, 2;
	mov.f32 	%f2503, %f98;
$L__BB1_66:
	setp.gt.f32 	%p192, %f111, %f2504;
	mov.b32 	%r550, 3;
	mov.f32 	%f2505, %f2504;
	mov.f32 	%f2506, %f111;
	@%p192 bra 	$L__BB1_69;
	setp.leu.f32 	%p193, %f111, %f2503;
	mov.u32 	%r550, %r548;
	mov.u32 	%r548, %r546;
	mov.f32 	%f2505, %f2503;
	mov.f32 	%f2506, %f2504;
	@%p193 bra 	$L__BB1_69;
	mov.b32 	%r548, 3;
	mov.f32 	%f2505, %f111;
$L__BB1_69:
	setp.gt.f32 	%p194, %f124, %f2506;
	mov.b32 	%r552, 4;
	mov.f32 	%f2507, %f2506;
	mov.f32 	%f2508, %f124;
	@%p194 bra 	$L__BB1_72;
	setp.leu.f32 	%p195, %f124, %f2505;
	mov.u32 	%r552, %r550;
	mov.u32 	%r550, %r548;
	mov.f32 	%f2507, %f2505;
	mov.f32 	%f2508, %f2506;
	@%p195 bra 	$L__BB1_72;
	mov.b32 	%r550, 4;
	mov.f32 	%f2507, %f124;
$L__BB1_72:
	setp.gt.f32 	%p196, %f137, %f2508;
	mov.b32 	%r554, 5;
	mov.f32 	%f2509, %f2508;
	mov.f32 	%f2510, %f137;
	@%p196 bra 	$L__BB1_75;
	setp.leu.f32 	%p197, %f137, %f2507;
	mov.u32 	%r554, %r552;
	mov.u32 	%r552, %r550;
	mov.f32 	%f2509, %f2507;
	mov.f32 	%f2510, %f2508;
	@%p197 bra 	$L__BB1_75;
	mov.b32 	%r552, 5;
	mov.f32 	%f2509, %f137;
$L__BB1_75:
	setp.gt.f32 	%p198, %f150, %f2510;
	mov.b32 	%r556, 6;
	mov.f32 	%f2511, %f2510;
	mov.f32 	%f2512, %f150;
	@%p198 bra 	$L__BB1_78;
	setp.leu.f32 	%p199, %f150, %f2509;
	mov.u32 	%r556, %r554;
	mov.u32 	%r554, %r552;
	mov.f32 	%f2511, %f2509;
	mov.f32 	%f2512, %f2510;
	@%p199 bra 	$L__BB1_78;
	mov.b32 	%r554, 6;
	mov.f32 	%f2511, %f150;
$L__BB1_78:
	setp.gt.f32 	%p200, %f163, %f2512;
	mov.b32 	%r558, 7;
	mov.f32 	%f2513, %f2512;
	mov.f32 	%f2514, %f163;
	@%p200 bra 	$L__BB1_81;
	setp.leu.f32 	%p201, %f163, %f2511;
	mov.u32 	%r558, %r556;
	mov.u32 	%r556, %r554;
	mov.f32 	%f2513, %f2511;
	mov.f32 	%f2514, %f2512;
	@%p201 bra 	$L__BB1_81;
	mov.b32 	%r556, 7;
	mov.f32 	%f2513, %f163;
$L__BB1_81:
	setp.gt.f32 	%p202, %f176, %f2514;
	mov.b32 	%r560, 8;
	mov.f32 	%f2515, %f2514;
	mov.f32 	%f2516, %f176;
	@%p202 bra 	$L__BB1_84;
	setp.leu.f32 	%p203, %f176, %f2513;
	mov.u32 	%r560, %r558;
	mov.u32 	%r558, %r556;
	mov.f32 	%f2515, %f2513;
	mov.f32 	%f2516, %f2514;
	@%p203 bra 	$L__BB1_84;
	mov.b32 	%r558, 8;
	mov.f32 	%f2515, %f176;
$L__BB1_84:
	setp.gt.f32 	%p204, %f189, %f2516;
	mov.b32 	%r562, 9;
	mov.f32 	%f2517, %f2516;
	mov.f32 	%f2518, %f189;
	@%p204 bra 	$L__BB1_87;
	setp.leu.f32 	%p205, %f189, %f2515;
	mov.u32 	%r562, %r560;
	mov.u32 	%r560, %r558;
	mov.f32 	%f2517, %f2515;
	mov.f32 	%f2518, %f2516;
	@%p205 bra 	$L__BB1_87;
	mov.b32 	%r560, 9;
	mov.f32 	%f2517, %f189;
$L__BB1_87:
	setp.gt.f32 	%p206, %f202, %f2518;
	mov.b32 	%r564, 10;
	mov.f32 	%f2519, %f2518;
	mov.f32 	%f2520, %f202;
	@%p206 bra 	$L__BB1_90;
	setp.leu.f32 	%p207, %f202, %f2517;
	mov.u32 	%r564, %r562;
	mov.u32 	%r562, %r560;
	mov.f32 	%f2519, %f2517;
	mov.f32 	%f2520, %f2518;
	@%p207 bra 	$L__BB1_90;
	mov.b32 	%r562, 10;
	mov.f32 	%f2519, %f202;
$L__BB1_90:
	setp.gt.f32 	%p208, %f215, %f2520;
	mov.b32 	%r566, 11;
	mov.f32 	%f2521, %f2520;
	mov.f32 	%f2522, %f215;
	@%p208 bra 	$L__BB1_93;
	setp.leu.f32 	%p209, %f215, %f2519;
	mov.u32 	%r566, %r564;
	mov.u32 	%r564, %r562;
	mov.f32 	%f2521, %f2519;
	mov.f32 	%f2522, %f2520;
	@%p209 bra 	$L__BB1_93;
	mov.b32 	%r564, 11;
	mov.f32 	%f2521, %f215;
$L__BB1_93:
	setp.gt.f32 	%p210, %f228, %f2522;
	mov.b32 	%r568, 12;
	mov.f32 	%f2523, %f2522;
	mov.f32 	%f2524, %f228;
	@%p210 bra 	$L__BB1_96;
	setp.leu.f32 	%p211, %f228, %f2521;
	mov.u32 	%r568, %r566;
	mov.u32 	%r566, %r564;
	mov.f32 	%f2523, %f2521;
	mov.f32 	%f2524, %f2522;
	@%p211 bra 	$L__BB1_96;
	mov.b32 	%r566, 12;
	mov.f32 	%f2523, %f228;
$L__BB1_96:
	setp.gt.f32 	%p212, %f241, %f2524;
	mov.b32 	%r570, 13;
	mov.f32 	%f2525, %f2524;
	mov.f32 	%f2526, %f241;
	@%p212 bra 	$L__BB1_99;
	setp.leu.f32 	%p213, %f241, %f2523;
	mov.u32 	%r570, %r568;
	mov.u32 	%r568, %r566;
	mov.f32 	%f2525, %f2523;
	mov.f32 	%f2526, %f2524;
	@%p213 bra 	$L__BB1_99;
	mov.b32 	%r568, 13;
	mov.f32 	%f2525, %f241;
$L__BB1_99:
	setp.gt.f32 	%p214, %f254, %f2526;
	mov.b32 	%r572, 14;
	mov.f32 	%f2527, %f2526;
	mov.f32 	%f2528, %f254;
	@%p214 bra 	$L__BB1_102;
	setp.leu.f32 	%p215, %f254, %f2525;
	mov.u32 	%r572, %r570;
	mov.u32 	%r570, %r568;
	mov.f32 	%f2527, %f2525;
	mov.f32 	%f2528, %f2526;
	@%p215 bra 	$L__BB1_102;
	mov.b32 	%r570, 14;
	mov.f32 	%f2527, %f254;
$L__BB1_102:
	setp.gt.f32 	%p216, %f267, %f2528;
	mov.b32 	%r571, 15;
	mov.f32 	%f2529, %f2528;
	mov.f32 	%f2530, %f267;
	@%p216 bra 	$L__BB1_105;
	setp.leu.f32 	%p217, %f267, %f2527;
	mov.u32 	%r571, %r572;
	mov.u32 	%r572, %r570;
	mov.f32 	%f2529, %f2527;
	mov.f32 	%f2530, %f2528;
	@%p217 bra 	$L__BB1_105;
	mov.b32 	%r572, 15;
	mov.f32 	%f2529, %f267;
$L__BB1_105:
	ld.param.u64 	%rd151, [_Z30balanced_expert_routing_kernelPKfPfPiPKiS4_iiif_param_2];
	shl.b32 	%r104, %r542, 1;
	cvta.to.global.u64 	%rd144, %rd151;
	mul.wide.s32 	%rd145, %r104, 4;
	add.s64 	%rd146, %rd144, %rd145;
	st.global.u32 	[%rd146], %r571;
	st.global.u32 	[%rd146+4], %r572;
	setp.lt.s32 	%p218, %r571, 0;
	mov.f32 	%f2532, 0f00000000;
	@%p218 bra 	$L__BB1_107;
	fma.rn.f32 	%f2453, %f2530, 0f3BBB989D, 0f3F000000;
	cvt.sat.f32.f32 	%f2454, %f2453;
	mov.f32 	%f2455, 0f4B400001;
	mov.f32 	%f2456, 0f437C0000;
	fma.rm.f32 	%f2457, %f2454, %f2456, %f2455;
	add.f32 	%f2458, %f2457, 0fCB40007F;
	neg.f32 	%f2459, %f2458;
	fma.rn.f32 	%f2460, %f2530, 0f3FB8AA3B, %f2459;
	fma.rn.f32 	%f2461, %f2530, 0f32A57060, %f2460;
	mov.b32 	%r500, %f2457;
	shl.b32 	%r501, %r500, 23;
	mov.b32 	%f2462, %r501;
	ex2.approx.ftz.f32 	%f2463, %f2461;
	fma.rn.f32 	%f2532, %f2463, %f2462, 0f00000000;
$L__BB1_107:
	setp.lt.s32 	%p219, %r572, 0;
	@%p219 bra 	$L__BB1_109;
	fma.rn.f32 	%f2464, %f2529, 0f3BBB989D, 0f3F000000;
	cvt.sat.f32.f32 	%f2465, %f2464;
	mov.f32 	%f2466, 0f4B400001;
	mov.f32 	%f2467, 0f437C0000;
	fma.rm.f32 	%f2468, %f2465, %f2467, %f2466;
	add.f32 	%f2469, %f2468, 0fCB40007F;
	neg.f32 	%f2470, %f2469;
	fma.rn.f32 	%f2471, %f2529, 0f3FB8AA3B, %f2470;
	fma.rn.f32 	%f2472, %f2529, 0f32A57060, %f2471;
	mov.b32 	%r502, %f2468;
	shl.b32 	%r503, %r502, 23;
	mov.b32 	%f2473, %r503;
	ex2.approx.ftz.f32 	%f2474, %f2472;
	fma.rn.f32 	%f2532, %f2474, %f2473, %f2532;
$L__BB1_109:
	setp.leu.f32 	%p221, %f2532, 0f00000000;
	mov.f32 	%f2533, 0f00000000;
	or.pred  	%p222, %p218, %p221;
	@%p222 bra 	$L__BB1_111;
	fma.rn.f32 	%f2476, %f2530, 0f3BBB989D, 0f3F000000;
	cvt.sat.f32.f32 	%f2477, %f2476;
	mov.f32 	%f2478, 0f4B400001;
	mov.f32 	%f2479, 0f437C0000;
	fma.rm.f32 	%f2480, %f2477, %f2479, %f2478;
	add.f32 	%f2481, %f2480, 0fCB40007F;
	neg.f32 	%f2482, %f2481;
	fma.rn.f32 	%f2483, %f2530, 0f3FB8AA3B, %f2482;
	fma.rn.f32 	%f2484, %f2530, 0f32A57060, %f2483;
	mov.b32 	%r504, %f2480;
	shl.b32 	%r505, %r504, 23;
	mov.b32 	%f2485, %r505;
	ex2.approx.ftz.f32 	%f2486, %f2484;
	mul.f32 	%f2487, %f2486, %f2485;
	div.rn.f32 	%f2533, %f2487, %f2532;
$L__BB1_111:
	ld.param.u64 	%rd149, [_Z30balanced_expert_routing_kernelPKfPfPiPKiS4_iiif_param_1];
	cvta.to.global.u64 	%rd147, %rd149;
	add.s64 	%rd5, %rd147, %rd145;
	st.global.f32 	[%rd5], %f2533;
	mov.f32 	%f2534, 0f00000000;
	or.pred  	%p225, %p219, %p221;
	@%p225 bra 	$L__BB1_113;
	fma.rn.f32 	%f2489, %f2529, 0f3BBB989D, 0f3F000000;
	cvt.sat.f32.f32 	%f2490, %f2489;
	mov.f32 	%f2491, 0f4B400001;
	mov.f32 	%f2492, 0f437C0000;
	fma.rm.f32 	%f2493, %f2490, %f2492, %f2491;
	add.f32 	%f2494, %f2493, 0fCB40007F;
	neg.f32 	%f2495, %f2494;
	fma.rn.f32 	%f2496, %f2529, 0f3FB8AA3B, %f2495;
	fma.rn.f32 	%f2497, %f2529, 0f32A57060, %f2496;
	mov.b32 	%r506, %f2493;
	shl.b32 	%r507, %r506, 23;
	mov.b32 	%f2498, %r507;
	ex2.approx.ftz.f32 	%f2499, %f2497;
	mul.f32 	%f2500, %f2499, %f2498;
	div.rn.f32 	%f2534, %f2500, %f2532;
$L__BB1_113:
	ld.param.u32 	%r512, [_Z30balanced_expert_routing_kernelPKfPfPiPKiS4_iiif_param_6];
	ld.param.u32 	%r511, [_Z30balanced_expert_routing_kernelPKfPfPiPKiS4_iiif_param_5];
	st.global.f32 	[%rd5+4], %f2534;
	mov.u32 	%r508, %nctaid.x;
	mov.u32 	%r509, %ntid.x;
	mad.lo.s32 	%r542, %r508, %r509, %r542;
	mul.lo.s32 	%r510, %r512, %r511;
	setp.lt.s32 	%p226, %r542, %r510;
	@%p226 bra 	$L__BB1_59;
	bra.uni 	$L__BB1_57;
$L__BB1_114:
	mov.f32 	%f2543, 0f00000000;
	mov.b32 	%r578, 0;
	mov.u32 	%r577, %r578;
$L__BB1_115:
	.pragma "nounroll";
	add.s32 	%r351, %r578, %r73;
	mul.wide.s32 	%rd24, %r351, 4;
	add.s64 	%rd25, %rd1, %rd24;
	ld.global.nc.v4.f32 	{%f622, %f623, %f624, %f625}, [%rd25];
	add.f32 	%f626, %f622, %f623;
	add.f32 	%f627, %f626, %f624;
	add.f32 	%f628, %f627, %f625;
	fma.rn.f32 	%f629, %f628, 0f3A83126F, %f2543;
	ld.global.nc.v4.f32 	{%f630, %f631, %f632, %f633}, [%rd25+16];
	add.f32 	%f634, %f630, %f631;
	add.f32 	%f635, %f634, %f632;
	add.f32 	%f636, %f635, %f633;
	fma.rn.f32 	%f637, %f636, 0f3A83126F, %f629;
	ld.global.nc.v4.f32 	{%f638, %f639, %f640, %f641}, [%rd25+32];
	add.f32 	%f642, %f638, %f639;
	add.f32 	%f643, %f642, %f640;
	add.f32 	%f644, %f643, %f641;
	fma.rn.f32 	%f645, %f644, 0f3A83126F, %f637;
	ld.global.nc.v4.f32 	{%f646, %f647, %f648, %f649}, [%rd25+48];
	add.f32 	%f650, %f646, %f647;
	add.f32 	%f651, %f650, %f648;
	add.f32 	%f652, %f651, %f649;
	fma.rn.f32 	%f653, %f652, 0f3A83126F, %f645;
	ld.global.nc.v4.f32 	{%f654, %f655, %f656, %f657}, [%rd25+64];
	add.f32 	%f658, %f654, %f655;
	add.f32 	%f659, %f658, %f656;
	add.f32 	%f660, %f659, %f657;
	fma.rn.f32 	%f661, %f660, 0f3A83126F, %f653;
	ld.global.nc.v4.f32 	{%f662, %f663, %f664, %f665}, [%rd25+80];
	add.f32 	%f666, %f662, %f663;
	add.f32 	%f667, %f666, %f664;
	add.f32 	%f668, %f667, %f665;
	fma.rn.f32 	%f669, %f668, 0f3A83126F, %f661;
	ld.global.nc.v4.f32 	{%f670, %f671, %f672, %f673}, [%rd25+96];
	add.f32 	%f674, %f670, %f671;
	add.f32 	%f675, %f674, %f672;
	add.f32 	%f676, %f675, %f673;
	fma.rn.f32 	%f677, %f676, 0f3A83126F, %f669;
	ld.global.nc.v4.f32 	{%f678, %f679, %f680, %f681}, [%rd25+112];
	add.f32 	%f682, %f678, %f679;
	add.f32 	%f683, %f682, %f680;
	add.f32 	%f684, %f683, %f681;
	fma.rn.f32 	%f2543, %f684, 0f3A83126F, %f677;
	add.s32 	%r578, %r578, 32;
	add.s32 	%r577, %r577, 8;
	setp.ne.s32 	%p67, %r577, %r39;
	@%p67 bra 	$L__BB1_115;
$L__BB1_116:
	@%p61 bra 	$L__BB1_124;
	setp.lt.u32 	%p69, %r251, 3;
	@%p69 bra 	$L__BB1_119;
	add.s32 	%r352, %r578, %r73;
	mul.wide.s32 	%rd26, %r352, 4;
	add.s64 	%rd27, %rd1, %rd26;
	ld.global.nc.v4.f32 	{%f686, %f687, %f688, %f689}, [%rd27];
	add.f32 	%f690, %f686, %f687;
	add.f32 	%f691, %f690, %f688;
	add.f32 	%f692, %f691, %f689;
	fma.rn.f32 	%f693, %f692, 0f3A83126F, %f2543;
	ld.global.nc.v4.f32 	{%f694, %f695, %f696, %f697}, [%rd27+16];
	add.f32 	%f698, %f694, %f695;
	add.f32 	%f699, %f698, %f696;
	add.f32 	%f700, %f699, %f697;
	fma.rn.f32 	%f701, %f700, 0f3A83126F, %f693;
	ld.global.nc.v4.f32 	{%f702, %f703, %f704, %f705}, [%rd27+32];
	add.f32 	%f706, %f702, %f703;
	add.f32 	%f707, %f706, %f704;
	add.f32 	%f708, %f707, %f705;
	fma.rn.f32 	%f709, %f708, 0f3A83126F, %f701;
	ld.global.nc.v4.f32 	{%f710, %f711, %f712, %f713}, [%rd27+48];
	add.f32 	%f714, %f710, %f711;
	add.f32 	%f715, %f714, %f712;
	add.f32 	%f716, %f715, %f713;
	fma.rn.f32 	%f2543, %f716, 0f3A83126F, %f709;
	add.s32 	%r578, %r578, 16;
$L__BB1_119:
	setp.eq.s32 	%p70, %r38, 0;
	@%p70 bra 	$L__BB1_124;
	setp.eq.s32 	%p71, %r252, 0;
	@%p71 bra 	$L__BB1_122;
	add.s32 	%r353, %r578, %r73;
	mul.wide.s32 	%rd28, %r353, 4;
	add.s64 	%rd29, %rd1, %rd28;
	ld.global.nc.v4.f32 	{%f718, %f719, %f720, %f721}, [%rd29];
	add.f32 	%f722, %f718, %f719;
	add.f32 	%f723, %f722, %f720;
	add.f32 	%f724, %f723, %f721;
	fma.rn.f32 	%f725, %f724, 0f3A83126F, %f2543;
	ld.global.nc.v4.f32 	{%f726, %f727, %f728, %f729}, [%rd29+16];
	add.f32 	%f730, %f726, %f727;
	add.f32 	%f731, %f730, %f728;
	add.f32 	%f732, %f731, %f729;
	fma.rn.f32 	%f2543, %f732, 0f3A83126F, %f725;
	add.s32 	%r578, %r578, 8;
$L__BB1_122:
	setp.ne.s32 	%p72, %r250, 0;
	@%p72 bra 	$L__BB1_124;
	add.s32 	%r354, %r578, %r73;
	mul.wide.s32 	%rd30, %r354, 4;
	add.s64 	%rd31, %rd1, %rd30;
	ld.global.nc.v4.f32 	{%f733, %f734, %f735, %f736}, [%rd31];
	add.f32 	%f737, %f733, %f734;
	add.f32 	%f738, %f737, %f735;
	add.f32 	%f739, %f738, %f736;
	fma.rn.f32 	%f2543, %f739, 0f3A83126F, %f2543;
$L__BB1_124:
	ld.param.u32 	%r519, [_Z30balanced_expert_routing_kernelPKfPfPiPKiS4_iiif_param_7];
	setp.lt.s32 	%p73, %r42, %r43;
	setp.lt.u32 	%p74, %r519, 29;
	sub.f32 	%f742, %f2543, %f18;
	selp.f32 	%f85, %f742, %f2543, %p73;
	mov.f32 	%f2551, 0f00000000;
	mov.b32 	%r583, 0;
	@%p74 bra 	$L__BB1_127;
	mov.f32 	%f2551, 0f00000000;
	mov.b32 	%r583, 0;
	mov.u32 	%r582, %r583;
$L__BB1_126:
	.pragma "nounroll";
	add.s32 	%r357, %r583, %r73;
	mul.wide.s32 	%rd32, %r357, 4;
	add.s64 	%rd33, %rd1, %rd32;
	ld.global.nc.v4.f32 	{%f744, %f745, %f746, %f747}, [%rd33];
	add.f32 	%f748, %f744, %f745;
	add.f32 	%f749, %f748, %f746;
	add.f32 	%f750, %f749, %f747;
	fma.rn.f32 	%f751, %f750, 0f3A83126F, %f2551;
	ld.global.nc.v4.f32 	{%f752, %f753, %f754, %f755}, [%rd33+16];
	add.f32 	%f756, %f752, %f753;
	add.f32 	%f757, %f756, %f754;
	add.f32 	%f758, %f757, %f755;
	fma.rn.f32 	%f759, %f758, 0f3A83126F, %f751;
	ld.global.nc.v4.f32 	{%f760, %f761, %f762, %f763}, [%rd33+32];
	add.f32 	%f764, %f760, %f761;
	add.f32 	%f765, %f764, %f762;
	add.f32 	%f766, %f765, %f763;
	fma.rn.f32 	%f767, %f766, 0f3A83126F, %f759;
	ld.global.nc.v4.f32 	{%f768, %f769, %f770, %f771}, [%rd33+48];
	add.f32 	%f772, %f768, %f769;
	add.f32 	%f773, %f772, %f770;
	add.f32 	%f774, %f773, %f771;
	fma.rn.f32 	%f775, %f774, 0f3A83126F, %f767;
	ld.global.nc.v4.f32 	{%f776, %f777, %f778, %f779}, [%rd33+64];
	add.f32 	%f780, %f776, %f777;
	add.f32 	%f781, %f780, %f778;
	add.f32 	%f782, %f781, %f779;
	fma.rn.f32 	%f783, %f782, 0f3A83126F, %f775;
	ld.global.nc.v4.f32 	{%f784, %f785, %f786, %f787}, [%rd33+80];
	add.f32 	%f788, %f784, %f785;
	add.f32 	%f789, %f788, %f786;
	add.f32 	%f790, %f789, %f787;
	fma.rn.f32 	%f791, %f790, 0f3A83126F, %f783;
	ld.global.nc.v4.f32 	{%f792, %f793, %f794, %f795}, [%rd33+96];
	add.f32 	%f796, %f792, %f793;
	add.f32 	%f797, %f796, %f794;
	add.f32 	%f798, %f797, %f795;
	fma.rn.f32 	%f799, %f798, 0f3A83126F, %f791;
	ld.global.nc.v4.f32 	{%f800, %f801, %f802, %f803}, [%rd33+112];
	add.f32 	%f804, %f800, %f801;
	add.f32 	%f805, %f804, %f802;
	add.f32 	%f806, %f805, %f803;
	fma.rn.f32 	%f2551, %f806, 0f3A83126F, %f799;
	add.s32 	%r583, %r583, 32;
	add.s32 	%r582, %r582, 8;
	setp.ne.s32 	%p75, %r582, %r39;
	@%p75 bra 	$L__BB1_126;
$L__BB1_127:
	@%p61 bra 	$L__BB1_135;
	setp.lt.u32 	%p77, %r251, 3;
	@%p77 bra 	$L__BB1_130;
	add.s32 	%r358, %r583, %r73;
	mul.wide.s32 	%rd34, %r358, 4;
	add.s64 	%rd35, %rd1, %rd34;
	ld.global.nc.v4.f32 	{%f808, %f809, %f810, %f811}, [%rd35];
	add.f32 	%f812, %f808, %f809;
	add.f32 	%f813, %f812, %f810;
	add.f32 	%f814, %f813, %f811;
	fma.rn.f32 	%f815, %f814, 0f3A83126F, %f2551;
	ld.global.nc.v4.f32 	{%f816, %f817, %f818, %f819}, [%rd35+16];
	add.f32 	%f820, %f816, %f817;
	add.f32 	%f821, %f820, %f818;
	add.f32 	%f822, %f821, %f819;
	fma.rn.f32 	%f823, %f822, 0f3A83126F, %f815;
	ld.global.nc.v4.f32 	{%f824, %f825, %f826, %f827}, [%rd35+32];
	add.f32 	%f828, %f824, %f825;
	add.f32 	%f829, %f828, %f826;
	add.f32 	%f830, %f829, %f827;
	fma.rn.f32 	%f831, %f830, 0f3A83126F, %f823;
	ld.global.nc.v4.f32 	{%f832, %f833, %f834, %f835}, [%rd35+48];
	add.f32 	%f836, %f832, %f833;
	add.f32 	%f837, %f836, %f834;
	add.f32 	%f838, %f837, %f835;
	fma.rn.f32 	%f2551, %f838, 0f3A83126F, %f831;
	add.s32 	%r583, %r583, 16;
$L__BB1_130:
	setp.eq.s32 	%p78, %r38, 0;
	@%p78 bra 	$L__BB1_135;
	setp.eq.s32 	%p79, %r252, 0;
	@%p79 bra 	$L__BB1_133;
	add.s32 	%r359, %r583, %r73;
	mul.wide.s32 	%rd36, %r359, 4;
	add.s64 	%rd37, %rd1, %rd36;
	ld.global.nc.v4.f32 	{%f840, %f841, %f842, %f843}, [%rd37];
	add.f32 	%f844, %f840, %f841;
	add.f32 	%f845, %f844, %f842;
	add.f32 	%f846, %f845, %f843;
	fma.rn.f32 	%f847, %f846, 0f3A83126F, %f2551;
	ld.global.nc.v4.f32 	{%f848, %f849, %f850, %f851}, [%rd37+16];
	add.f32 	%f852, %f848, %f849;
	add.f32 	%f853, %f852, %f850;
	add.f32 	%f854, %f853, %f851;
	fma.rn.f32 	%f2551, %f854, 0f3A83126F, %f847;
	add.s32 	%r583, %r583, 8;
$L__BB1_133:
	setp.ne.s32 	%p80, %r250, 0;
	@%p80 bra 	$L__BB1_135;
	add.s32 	%r360, %r583, %r73;
	mul.wide.s32 	%rd38, %r360, 4;
	add.s64 	%rd39, %rd1, %rd38;
	ld.global.nc.v4.f32 	{%f855, %f856, %f857, %f858}, [%rd39];
	add.f32 	%f859, %f855, %f856;
	add.f32 	%f860, %f859, %f857;
	add.f32 	%f861, %f860, %f858;
	fma.rn.f32 	%f2551, %f861, 0f3A83126F, %f2551;
$L__BB1_135:
	ld.param.u32 	%r520, [_Z30balanced_expert_routing_kernelPKfPfPiPKiS4_iiif_param_7];
	setp.lt.s32 	%p81, %r44, %r45;
	setp.lt.u32 	%p82, %r520, 29;
	sub.f32 	%f864, %f2551, %f19;
	selp.f32 	%f98, %f864, %f2551, %p81;
	mov.f32 	%f2559, 0f00000000;
	mov.b32 	%r588, 0;
	@%p82 bra 	$L__BB1_138;
	mov.f32 	%f2559, 0f00000000;
	mov.b32 	%r588, 0;
	mov.u32 	%r587, %r588;
$L__BB1_137:
	.pragma "nounroll";
	add.s32 	%r363, %r588, %r73;
	mul.wide.s32 	%rd40, %r363, 4;
	add.s64 	%rd41, %rd1, %rd40;
	ld.global.nc.v4.f32 	{%f866, %f867, %f868, %f869}, [%rd41];
	add.f32 	%f870, %f866, %f867;
	add.f32 	%f871, %f870, %f868;
	add.f32 	%f872, %f871, %f869;
	fma.rn.f32 	%f873, %f872, 0f3A83126F, %f2559;
	ld.global.nc.v4.f32 	{%f874, %f875, %f876, %f877}, [%rd41+16];
	add.f32 	%f878, %f874, %f875;
	add.f32 	%f879, %f878, %f876;
	add.f32 	%f880, %f879, %f877;
	fma.rn.f32 	%f881, %f880, 0f3A83126F, %f873;
	ld.global.nc.v4.f32 	{%f882, %f883, %f884, %f885}, [%rd41+32];
	add.f32 	%f886, %f882, %f883;
	add.f32 	%f887, %f886, %f884;
	add.f32 	%f888, %f887, %f885;
	fma.rn.f32 	%f889, %f888, 0f3A83126F, %f881;
	ld.global.nc.v4.f32 	{%f890, %f891, %f892, %f893}, [%rd41+48];
	add.f32 	%f894, %f890, %f891;
	add.f32 	%f895, %f894, %f892;
	add.f32 	%f896, %f895, %f893;
	fma.rn.f32 	%f897, %f896, 0f3A83126F, %f889;
	ld.global.nc.v4.f32 	{%f898, %f899, %f900, %f901}, [%rd41+64];
	add.f32 	%f902, %f898, %f899;
	add.f32 	%f903, %f902, %f900;
	add.f32 	%f904, %f903, %f901;
	fma.rn.f32 	%f905, %f904, 0f3A83126F, %f897;
	ld.global.nc.v4.f32 	{%f906, %f907, %f908, %f909}, [%rd41+80];
	add.f32 	%f910, %f906, %f907;
	add.f32 	%f911, %f910, %f908;
	add.f32 	%f912, %f911, %f909;
	fma.rn.f32 	%f913, %f912, 0f3A83126F, %f905;
	ld.global.nc.v4.f32 	{%f914, %f915, %f916, %f917}, [%rd41+96];
	add.f32 	%f918, %f914, %f915;
	add.f32 	%f919, %f918, %f916;
	add.f32 	%f920, %f919, %f917;
	fma.rn.f32 	%f921, %f920, 0f3A83126F, %f913;
	ld.global.nc.v4.f32 	{%f922, %f923, %f924, %f925}, [%rd41+112];
	add.f32 	%f926, %f922, %f923;
	add.f32 	%f927, %f926, %f924;
	add.f32 	%f928, %f927, %f925;
	fma.rn.f32 	%f2559, %f928, 0f3A83126F, %f921;
	add.s32 	%r588, %r588, 32;
	add.s32 	%r587, %r587, 8;
	setp.ne.s32 	%p83, %r587, %r39;
	@%p83 bra 	$L__BB1_137;
$L__BB1_138:
	@%p61 bra 	$L__BB1_146;
	setp.lt.u32 	%p85, %r251, 3;
	@%p85 bra 	$L__BB1_141;
	add.s32 	%r364, %r588, %r73;
	mul.wide.s32 	%rd42, %r364, 4;
	add.s64 	%rd43, %rd1, %rd42;
	ld.global.nc.v4.f32 	{%f930, %f931, %f932, %f933}, [%rd43];
	add.f32 	%f934, %f930, %f931;
	add.f32 	%f935, %f934, %f932;
	add.f32 	%f936, %f935, %f933;
	fma.rn.f32 	%f937, %f936, 0f3A83126F, %f2559;
	ld.global.nc.v4.f32 	{%f938, %f939, %f940, %f941}, [%rd43+16];
	add.f32 	%f942, %f938, %f939;
	add.f32 	%f943, %f942, %f940;
	add.f32 	%f944, %f943, %f941;
	fma.rn.f32 	%f945, %f944, 0f3A83126F, %f937;
	ld.global.nc.v4.f32 	{%f946, %f947, %f948, %f949}, [%rd43+32];
	add.f32 	%f950, %f946, %f947;
	add.f32 	%f951, %f950, %f948;
	add.f32 	%f952, %f951, %f949;
	fma.rn.f32 	%f953, %f952, 0f3A83126F, %f945;
	ld.global.nc.v4.f32 	{%f954, %f955, %f956, %f957}, [%rd43+48];
	add.f32 	%f958, %f954, %f955;
	add.f32 	%f959, %f958, %f956;
	add.f32 	%f960, %f959, %f957;
	fma.rn.f32 	%f2559, %f960, 0f3A83126F, %f953;
	add.s32 	%r588, %r588, 16;
$L__BB1_141:
	setp.eq.s32 	%p86, %r38, 0;
	@%p86 bra 	$L__BB1_146;
	setp.eq.s32 	%p87, %r38, 1;
	@%p87 bra 	$L__BB1_144;
	add.s32 	%r365, %r588, %r73;
	mul.wide.s32 	%rd44, %r365, 4;
	add.s64 	%rd45, %rd1, %rd44;
	ld.global.nc.v4.f32 	{%f962, %f963, %f964, %f965}, [%rd45];
	add.f32 	%f966, %f962, %f963;
	add.f32 	%f967, %f966, %f964;
	add.f32 	%f968, %f967, %f965;
	fma.rn.f32 	%f969, %f968, 0f3A83126F, %f2559;
	ld.global.nc.v4.f32 	{%f970, %f971, %f972, %f973}, [%rd45+16];
	add.f32 	%f974, %f970, %f971;
	add.f32 	%f975, %f974, %f972;
	add.f32 	%f976, %f975, %f973;
	fma.rn.f32 	%f2559, %f976, 0f3A83126F, %f969;
	add.s32 	%r588, %r588, 8;
$L__BB1_144:
	setp.ne.s32 	%p88, %r250, 0;
	@%p88 bra 	$L__BB1_146;
	add.s32 	%r366, %r588, %r73;
	mul.wide.s32 	%rd46, %r366, 4;
	add.s64 	%rd47, %rd1, %rd46;
	ld.global.nc.v4.f32 	{%f977, %f978, %f979, %f980}, [%rd47];
	add.f32 	%f981, %f977, %f978;
	add.f32 	%f982, %f981, %f979;
	add.f32 	%f983, %f982, %f980;
	fma.rn.f32 	%f2559, %f983, 0f3A83126F, %f2559;
$L__BB1_146:
	ld.param.u32 	%r521, [_Z30balanced_expert_routing_kernelPKfPfPiPKiS4_iiif_param_7];
	setp.lt.s32 	%p89, %r46, %r47;
	setp.lt.u32 	%p90, %r521, 29;
	sub.f32 	%f986, %f2559, %f20;
	selp.f32 	%f111, %f986, %f2559, %p89;
	mov.f32 	%f2567, 0f00000000;
	mov.b32 	%r593, 0;
	@%p90 bra 	$L__BB1_149;
	mov.f32 	%f2567, 0f00000000;
	mov.b32 	%r593, 0;
	mov.u32 	%r592, %r593;
$L__BB1_148:
	.pragma "nounroll";
	add.s32 	%r369, %r593, %r73;
	mul.wide.s32 	%rd48, %r369, 4;
	add.s64 	%rd49, %rd1, %rd48;
	ld.global.nc.v4.f32 	{%f988, %f989, %f990, %f991}, [%rd49];
	add.f32 	%f992, %f988, %f989;
	add.f32 	%f993, %f992, %f990;
	add.f32 	%f994, %f993, %f991;
	fma.rn.f32 	%f995, %f994, 0f3A83126F, %f2567;
	ld.global.nc.v4.f32 	{%f996, %f997, %f998, %f999}, [%rd49+16];
	add.f32 	%f1000, %f996, %f997;
	add.f32 	%f1001, %f1000, %f998;
	add.f32 	%f1002, %f1001, %f999;
	fma.rn.f32 	%f1003, %f1002, 0f3A83126F, %f995;
	ld.global.nc.v4.f32 	{%f1004, %f1005, %f1006, %f1007}, [%rd49+32];
	add.f32 	%f1008, %f1004, %f1005;
	add.f32 	%f1009, %f1008, %f1006;
	add.f32 	%f1010, %f1009, %f1007;
	fma.rn.f32 	%f1011, %f1010, 0f3A83126F, %f1003;
	ld.global.nc.v4.f32 	{%f1012, %f1013, %f1014, %f1015}, [%rd49+48];
	add.f32 	%f1016, %f1012, %f1013;
	add.f32 	%f1017, %f1016, %f1014;
	add.f32 	%f1018, %f1017, %f1015;
	fma.rn.f32 	%f1019, %f1018, 0f3A83126F, %f1011;
	ld.global.nc.v4.f32 	{%f1020, %f1021, %f1022, %f1023}, [%rd49+64];
	add.f32 	%f1024, %f1020, %f1021;
	add.f32 	%f1025, %f1024, %f1022;
	add.f32 	%f1026, %f1025, %f1023;
	fma.rn.f32 	%f1027, %f1026, 0f3A83126F, %f1019;
	ld.global.nc.v4.f32 	{%f1028, %f1029, %f1030, %f1031}, [%rd49+80];
	add.f32 	%f1032, %f1028, %f1029;
	add.f32 	%f1033, %f1032, %f1030;
	add.f32 	%f1034, %f1033, %f1031;
	fma.rn.f32 	%f1035, %f1034, 0f3A83126F, %f1027;
	ld.global.nc.v4.f32 	{%f1036, %f1037, %f1038, %f1039}, [%rd49+96];
	add.f32 	%f1040, %f1036, %f1037;
	add.f32 	%f1041, %f1040, %f1038;
	add.f32 	%f1042, %f1041, %f1039;
	fma.rn.f32 	%f1043, %f1042, 0f3A83126F, %f1035;
	ld.global.nc.v4.f32 	{%f1044, %f1045, %f1046, %f1047}, [%rd49+112];
	add.f32 	%f1048, %f1044, %f1045;
	add.f32 	%f1049, %f1048, %f1046;
	add.f32 	%f1050, %f1049, %f1047;
	fma.rn.f32 	%f2567, %f1050, 0f3A83126F, %f1043;
	add.s32 	%r593, %r593, 32;
	add.s32 	%r592, %r592, 8;
	setp.ne.s32 	%p91, %r592, %r39;
	@%p91 bra 	$L__BB1_148;
$L__BB1_149:
	@%p61 bra 	$L__BB1_157;
	add.s32 	%r370, %r37, -1;
	setp.lt.u32 	%p93, %r370, 3;
	@%p93 bra 	$L__BB1_152;
	add.s32 	%r371, %r593, %r73;
	mul.wide.s32 	%rd50, %r371, 4;
	add.s64 	%rd51, %rd1, %rd50;
	ld.global.nc.v4.f32 	{%f1052, %f1053, %f1054, %f1055}, [%rd51];
	add.f32 	%f1056, %f1052, %f1053;
	add.f32 	%f1057, %f1056, %f1054;
	add.f32 	%f1058, %f1057, %f1055;
	fma.rn.f32 	%f1059, %f1058, 0f3A83126F, %f2567;
	ld.global.nc.v4.f32 	{%f1060, %f1061, %f1062, %f1063}, [%rd51+16];
	add.f32 	%f1064, %f1060, %f1061;
	add.f32 	%f1065, %f1064, %f1062;
	add.f32 	%f1066, %f1065, %f1063;
	fma.rn.f32 	%f1067, %f1066, 0f3A83126F, %f1059;
	ld.global.nc.v4.f32 	{%f1068, %f1069, %f1070, %f1071}, [%rd51+32];
	add.f32 	%f1072, %f1068, %f1069;
	add.f32 	%f1073, %f1072, %f1070;
	add.f32 	%f1074, %f1073, %f1071;
	fma.rn.f32 	%f1075, %f1074, 0f3A83126F, %f1067;
	ld.global.nc.v4.f32 	{%f1076, %f1077, %f1078, %f1079}, [%rd51+48];
	add.f32 	%f1080, %f1076, %f1077;
	add.f32 	%f1081, %f1080, %f1078;
	add.f32 	%f1082, %f1081, %f1079;
	fma.rn.f32 	%f2567, %f1082, 0f3A83126F, %f1075;
	add.s32 	%r593, %r593, 16;
$L__BB1_152:
	setp.eq.s32 	%p94, %r38, 0;
	@%p94 bra 	$L__BB1_157;
	setp.eq.s32 	%p95, %r38, 1;
	@%p95 bra 	$L__BB1_155;
	add.s32 	%r372, %r593, %r73;
	mul.wide.s32 	%rd52, %r372, 4;
	add.s64 	%rd53, %rd1, %rd52;
	ld.global.nc.v4.f32 	{%f1084, %f1085, %f1086, %f1087}, [%rd53];
	add.f32 	%f1088, %f1084, %f1085;
	add.f32 	%f1089, %f1088, %f1086;
	add.f32 	%f1090, %f1089, %f1087;
	fma.rn.f32 	%f1091, %f1090, 0f3A83126F, %f2567;
	ld.global.nc.v4.f32 	{%f1092, %f1093, %f1094, %f1095}, [%rd53+16];
	add.f32 	%f1096, %f1092, %f1093;
	add.f32 	%f1097, %f1096, %f1094;
	add.f32 	%f1098, %f1097, %f1095;
	fma.rn.f32 	%f2567, %f1098, 0f3A83126F, %f1091;
	add.s32 	%r593, %r593, 8;
$L__BB1_155:
	setp.ne.s32 	%p96, %r250, 0;
	@%p96 bra 	$L__BB1_157;
	add.s32 	%r373, %r593, %r73;
	mul.wide.s32 	%rd54, %r373, 4;
	add.s64 	%rd55, %rd1, %rd54;
	ld.global.nc.v4.f32 	{%f1099, %f1100, %f1101, %f1102}, [%rd55];
	add.f32 	%f1103, %f1099, %f1100;
	add.f32 	%f1104, %f1103, %f1101;
	add.f32 	%f1105, %f1104, %f1102;
	fma.rn.f32 	%f2567, %f1105, 0f3A83126F, %f2567;
$L__BB1_157:
	ld.param.u32 	%r522, [_Z30balanced_expert_routing_kernelPKfPfPiPKiS4_iiif_param_7];
	setp.lt.s32 	%p97, %r48, %r49;
	setp.lt.u32 	%p98, %r522, 29;
	sub.f32 	%f1108, %f2567, %f21;
	selp.f32 	%f124, %f1108, %f2567, %p97;
	mov.f32 	%f2575, 0f00000000;
	mov.b32 	%r598, 0;
	@%p98 bra 	$L__BB1_160;
	mov.f32 	%f2575, 0f00000000;
	mov.b32 	%r598, 0;
	mov.u32 	%r597, %r598;
$L__BB1_159:
	.pragma "nounroll";
	add.s32 	%r376, %r598, %r73;
	mul.wide.s32 	%rd56, %r376, 4;
	add.s64 	%rd57, %rd1, %rd56;
	ld.global.nc.v4.f32 	{%f1110, %f1111, %f1112, %f1113}, [%rd57];
	add.f32 	%f1114, %f1110, %f1111;
	add.f32 	%f1115, %f1114, %f1112;
	add.f32 	%f1116, %f1115, %f1113;
	fma.rn.f32 	%f1117, %f1116, 0f3A83126F, %f2575;
	ld.global.nc.v4.f32 	{%f1118, %f1119, %f1120, %f1121}, [%rd57+16];
	add.f32 	%f1122, %f1118, %f1119;
	add.f32 	%f1123, %f1122, %f1120;
	add.f32 	%f1124, %f1123, %f1121;
	fma.rn.f32 	%f1125, %f1124, 0f3A83126F, %f1117;
	ld.global.nc.v4.f32 	{%f1126, %f1127, %f1128, %f1129}, [%rd57+32];
	add.f32 	%f1130, %f1126, %f1127;
	add.f32 	%f1131, %f1130, %f1128;
	add.f32 	%f1132, %f1131, %f1129;
	fma.rn.f32 	%f1133, %f1132, 0f3A83126F, %f1125;
	ld.global.nc.v4.f32 	{%f1134, %f1135, %f1136, %f1137}, [%rd57+48];
	add.f32 	%f1138, %f1134, %f1135;
	add.f32 	%f1139, %f1138, %f1136;
	add.f32 	%f1140, %f1139, %f1137;
	fma.rn.f32 	%f1141, %f1140, 0f3A83126F, %f1133;
	ld.global.nc.v4.f32 	{%f1142, %f1143, %f1144, %f1145}, [%rd57+64];
	add.f32 	%f1146, %f1142, %f1143;
	add.f32 	%f1147, %f1146, %f1144;
	add.f32 	%f1148, %f1147, %f1145;
	fma.rn.f32 	%f1149, %f1148, 0f3A83126F, %f1141;
	ld.global.nc.v4.f32 	{%f1150, %f1151, %f1152, %f1153}, [%rd57+80];
	add.f32 	%f1154, %f1150, %f1151;
	add.f32 	%f1155, %f1154, %f1152;
	add.f32 	%f1156, %f1155, %f1153;
	fma.rn.f32 	%f1157, %f1156, 0f3A83126F, %f1149;
	ld.global.nc.v4.f32 	{%f1158, %f1159, %f1160, %f1161}, [%rd57+96];
	add.f32 	%f1162, %f1158, %f1159;
	add.f32 	%f1163, %f1162, %f1160;
	add.f32 	%f1164, %f1163, %f1161;
	fma.rn.f32 	%f1165, %f1164, 0f3A83126F, %f1157;
	ld.global.nc.v4.f32 	{%f1166, %f1167, %f1168, %f1169}, [%rd57+112];
	add.f32 	%f1170, %f1166, %f1167;
	add.f32 	%f1171, %f1170, %f1168;
	add.f32 	%f1172, %f1171, %f1169;
	fma.rn.f32 	%f2575, %f1172, 0f3A83126F, %f1165;
	add.s32 	%r598, %r598, 32;
	add.s32 	%r597, %r597, 8;
	setp.ne.s32 	%p99, %r597, %r39;
	@%p99 bra 	$L__BB1_159;
$L__BB1_160:
	@%p61 bra 	$L__BB1_168;
	add.s32 	%r377, %r37, -1;
	setp.lt.u32 	%p101, %r377, 3;
	@%p101 bra 	$L__BB1_163;
	add.s32 	%r378, %r598, %r73;
	mul.wide.s32 	%rd58, %r378, 4;
	add.s64 	%rd59, %rd1, %rd58;
	ld.global.nc.v4.f32 	{%f1174, %f1175, %f1176, %f1177}, [%rd59];
	add.f32 	%f1178, %f1174, %f1175;
	add.f32 	%f1179, %f1178, %f1176;
	add.f32 	%f1180, %f1179, %f1177;
	fma.rn.f32 	%f1181, %f1180, 0f3A83126F, %f2575;
	ld.global.nc.v4.f32 	{%f1182, %f1183, %f1184, %f1185}, [%rd59+16];
	add.f32 	%f1186, %f1182, %f1183;
	add.f32 	%f1187, %f1186, %f1184;
	add.f32 	%f1188, %f1187, %f1185;
	fma.rn.f32 	%f1189, %f1188, 0f3A83126F, %f1181;
	ld.global.nc.v4.f32 	{%f1190, %f1191, %f1192, %f1193}, [%rd59+32];
	add.f32 	%f1194, %f1190, %f1191;
	add.f32 	%f1195, %f1194, %f1192;
	add.f32 	%f1196, %f1195, %f1193;
	fma.rn.f32 	%f1197, %f1196, 0f3A83126F, %f1189;
	ld.global.nc.v4.f32 	{%f1198, %f1199, %f1200, %f1201}, [%rd59+48];
	add.f32 	%f1202, %f1198, %f1199;
	add.f32 	%f1203, %f1202, %f1200;
	add.f32 	%f1204, %f1203, %f1201;
	fma.rn.f32 	%f2575, %f1204, 0f3A83126F, %f1197;
	add.s32 	%r598, %r598, 16;
$L__BB1_163:
	setp.eq.s32 	%p102, %r38, 0;
	@%p102 bra 	$L__BB1_168;
	setp.eq.s32 	%p103, %r38, 1;
	@%p103 bra 	$L__BB1_166;
	add.s32 	%r379, %r598, %r73;
	mul.wide.s32 	%rd60, %r379, 4;
	add.s64 	%rd61, %rd1, %rd60;
	ld.global.nc.v4.f32 	{%f1206, %f1207, %f1208, %f1209}, [%rd61];
	add.f32 	%f1210, %f1206, %f1207;
	add.f32 	%f1211, %f1210, %f1208;
	add.f32 	%f1212, %f1211, %f1209;
	fma.rn.f32 	%f1213, %f1212, 0f3A83126F, %f2575;
	ld.global.nc.v4.f32 	{%f1214, %f1215, %f1216, %f1217}, [%rd61+16];
	add.f32 	%f1218, %f1214, %f1215;
	add.f32 	%f1219, %f1218, %f1216;
	add.f32 	%f1220, %f1219, %f1217;
	fma.rn.f32 	%f2575, %f1220, 0f3A83126F, %f1213;
	add.s32 	%r598, %r598, 8;
$L__BB1_166:
	setp.ne.s32 	%p104, %r250, 0;
	@%p104 bra 	$L__BB1_168;
	add.s32 	%r380, %r598, %r73;
	mul.wide.s32 	%rd62, %r380, 4;
	add.s64 	%rd63, %rd1, %rd62;
	ld.global.nc.v4.f32 	{%f1221, %f1222, %f1223, %f1224}, [%rd63];
	add.f32 	%f1225, %f1221, %f1222;
	add.f32 	%f1226, %f1225, %f1223;
	add.f32 	%f1227, %f1226, %f1224;
	fma.rn.f32 	%f2575, %f1227, 0f3A83126F, %f2575;
$L__BB1_168:
	ld.param.u32 	%r523, [_Z30balanced_expert_routing_kernelPKfPfPiPKiS4_iiif_param_7];
	setp.lt.s32 	%p105, %r50, %r51;
	setp.lt.u32 	%p106, %r523, 29;
	sub.f32 	%f1230, %f2575, %f22;
	selp.f32 	%f137, %f1230, %f2575, %p105;
	mov.f32 	%f2583, 0f00000000;
	mov.b32 	%r603, 0;
	@%p106 bra 	$L__BB1_171;
	mov.f32 	%f2583, 0f00000000;
	mov.b32 	%r603, 0;
	mov.u32 	%r602, %r603;
$L__BB1_170:
	.pragma "nounroll";
	add.s32 	%r383, %r603, %r73;
	mul.wide.s32 	%rd64, %r383, 4;
	add.s64 	%rd65, %rd1, %rd64;
	ld.global.nc.v4.f32 	{%f1232, %f1233, %f1234, %f1235}, [%rd65];
	add.f32 	%f1236, %f1232, %f1233;
	add.f32 	%f1237, %f1236, %f1234;
	add.f32 	%f1238, %f1237, %f1235;
	fma.rn.f32 	%f1239, %f1238, 0f3A83126F, %f2583;
	ld.global.nc.v4.f32 	{%f1240, %f1241, %f1242, %f1243}, [%rd65+16];
	add.f32 	%f1244, %f1240, %f1241;
	add.f32 	%f1245, %f1244, %f1242;
	add.f32 	%f1246, %f1245, %f1243;
	fma.rn.f32 	%f1247, %f1246, 0f3A83126F, %f1239;
	ld.global.nc.v4.f32 	{%f1248, %f1249, %f1250, %f1251}, [%rd65+32];
	add.f32 	%f1252, %f1248, %f1249;
	add.f32 	%f1253, %f1252, %f1250;
	add.f32 	%f1254, %f1253, %f1251;
	fma.rn.f32 	%f1255, %f1254, 0f3A83126F, %f1247;
	ld.global.nc.v4.f32 	{%f1256, %f1257, %f1258, %f1259}, [%rd65+48];
	add.f32 	%f1260, %f1256, %f1257;
	add.f32 	%f1261, %f1260, %f1258;
	add.f32 	%f1262, %f1261, %f1259;
	fma.rn.f32 	%f1263, %f1262, 0f3A83126F, %f1255;
	ld.global.nc.v4.f32 	{%f1264, %f1265, %f1266, %f1267}, [%rd65+64];
	add.f32 	%f1268, %f1264, %f1265;
	add.f32 	%f1269, %f1268, %f1266;
	add.f32 	%f1270, %f1269, %f1267;
	fma.rn.f32 	%f1271, %f1270, 0f3A83126F, %f1263;
	ld.global.nc.v4.f32 	{%f1272, %f1273, %f1274, %f1275}, [%rd65+80];
	add.f32 	%f1276, %f1272, %f1273;
	add.f32 	%f1277, %f1276, %f1274;
	add.f32 	%f1278, %f1277, %f1275;
	fma.rn.f32 	%f1279, %f1278, 0f3A83126F, %f1271;
	ld.global.nc.v4.f32 	{%f1280, %f1281, %f1282, %f1283}, [%rd65+96];
	add.f32 	%f1284, %f1280, %f1281;
	add.f32 	%f1285, %f1284, %f1282;
	add.f32 	%f1286, %f1285, %f1283;
	fma.rn.f32 	%f1287, %f1286, 0f3A83126F, %f1279;
	ld.global.nc.v4.f32 	{%f1288, %f1289, %f1290, %f1291}, [%rd65+112];
	add.f32 	%f1292, %f1288, %f1289;
	add.f32 	%f1293, %f1292, %f1290;
	add.f32 	%f1294, %f1293, %f1291;
	fma.rn.f32 	%f2583, %f1294, 0f3A83126F, %f1287;
	add.s32 	%r603, %r603, 32;
	add.s32 	%r602, %r602, 8;
	setp.ne.s32 	%p107, %r602, %r39;
	@%p107 bra 	$L__BB1_170;
$L__BB1_171:
	@%p61 bra 	$L__BB1_179;
	add.s32 	%r384, %r37, -1;
	setp.lt.u32 	%p109, %r384, 3;
	@%p109 bra 	$L__BB1_174;
	add.s32 	%r385, %r603, %r73;
	mul.wide.s32 	%rd66, %r385, 4;
	add.s64 	%rd67, %rd1, %rd66;
	ld.global.nc.v4.f32 	{%f1296, %f1297, %f1298, %f1299}, [%rd67];
	add.f32 	%f1300, %f1296, %f1297;
	add.f32 	%f1301, %f1300, %f1298;
	add.f32 	%f1302, %f1301, %f1299;
	fma.rn.f32 	%f1303, %f1302, 0f3A83126F, %f2583;
	ld.global.nc.v4.f32 	{%f1304, %f1305, %f1306, %f1307}, [%rd67+16];
	add.f32 	%f1308, %f1304, %f1305;
	add.f32 	%f1309, %f1308, %f1306;
	add.f32 	%f1310, %f1309, %f1307;
	fma.rn.f32 	%f1311, %f1310, 0f3A83126F, %f1303;
	ld.global.nc.v4.f32 	{%f1312, %f1313, %f1314, %f1315}, [%rd67+32];
	add.f32 	%f1316, %f1312, %f1313;
	add.f32 	%f1317, %f1316, %f1314;
	add.f32 	%f1318, %f1317, %f1315;
	fma.rn.f32 	%f1319, %f1318, 0f3A83126F, %f1311;
	ld.global.nc.v4.f32 	{%f1320, %f1321, %f1322, %f1323}, [%rd67+48];
	add.f32 	%f1324, %f1320, %f1321;
	add.f32 	%f1325, %f1324, %f1322;
	add.f32 	%f1326, %f1325, %f1323;
	fma.rn.f32 	%f2583, %f1326, 0f3A83126F, %f1319;
	add.s32 	%r603, %r603, 16;
$L__BB1_174:
	setp.eq.s32 	%p110, %r38, 0;
	@%p110 bra 	$L__BB1_179;
	setp.eq.s32 	%p111, %r38, 1;
	@%p111 bra 	$L__BB1_177;
	add.s32 	%r386, %r603, %r73;
	mul.wide.s32 	%rd68, %r386, 4;
	add.s64 	%rd69, %rd1, %rd68;
	ld.global.nc.v4.f32 	{%f1328, %f1329, %f1330, %f1331}, [%rd69];
	add.f32 	%f1332, %f1328, %f1329;
	add.f32 	%f1333, %f1332, %f1330;
	add.f32 	%f1334, %f1333, %f1331;
	fma.rn.f32 	%f1335, %f1334, 0f3A83126F, %f2583;
	ld.global.nc.v4.f32 	{%f1336, %f1337, %f1338, %f1339}, [%rd69+16];
	add.f32 	%f1340, %f1336, %f1337;
	add.f32 	%f1341, %f1340, %f1338;
	add.f32 	%f1342, %f1341, %f1339;
	fma.rn.f32 	%f2583, %f1342, 0f3A83126F, %f1335;
	add.s32 	%r603, %r603, 8;
$L__BB1_177:
	setp.ne.s32 	%p112, %r250, 0;
	@%p112 bra 	$L__BB1_179;
	add.s32 	%r387, %r603, %r73;
	mul.wide.s32 	%rd70, %r387, 4;
	add.s64 	%rd71, %rd1, %rd70;
	ld.global.nc.v4.f32 	{%f1343, %f1344, %f1345, %f1346}, [%rd71];
	add.f32 	%f1347, %f1343, %f1344;
	add.f32 	%f1348, %f1347, %f1345;
	add.f32 	%f1349, %f1348, %f1346;
	fma.rn.f32 	%f2583, %f1349, 0f3A83126F, %f2583;
$L__BB1_179:
	ld.param.u32 	%r524, [_Z30balanced_expert_routing_kernelPKfPfPiPKiS4_iiif_param_7];
	setp.lt.s32 	%p113, %r52, %r53;
	setp.lt.u32 	%p114, %r524, 29;
	sub.f32 	%f1352, %f2583, %f23;
	selp.f32 	%f150, %f1352, %f2583, %p113;
	mov.f32 	%f2591, 0f00000000;
	mov.b32 	%r608, 0;
	@%p114 bra 	$L__BB1_182;
	mov.f32 	%f2591, 0f00000000;
	mov.b32 	%r608, 0;
	mov.u32 	%r607, %r608;
$L__BB1_181:
	.pragma "nounroll";
	add.s32 	%r390, %r608, %r73;
	mul.wide.s32 	%rd72, %r390, 4;
	add.s64 	%rd73, %rd1, %rd72;
	ld.global.nc.v4.f32 	{%f1354, %f1355, %f1356, %f1357}, [%rd73];
	add.f32 	%f1358, %f1354, %f1355;
	add.f32 	%f1359, %f1358, %f1356;
	add.f32 	%f1360, %f1359, %f1357;
	fma.rn.f32 	%f1361, %f1360, 0f3A83126F, %f2591;
	ld.global.nc.v4.f32 	{%f1362, %f1363, %f1364, %f1365}, [%rd73+16];
	add.f32 	%f1366, %f1362, %f1363;
	add.f32 	%f1367, %f1366, %f1364;
	add.f32 	%f1368, %f1367, %f1365;
	fma.rn.f32 	%f1369, %f1368, 0f3A83126F, %f1361;
	ld.global.nc.v4.f32 	{%f1370, %f1371, %f1372, %f1373}, [%rd73+32];
	add.f32 	%f1374, %f1370, %f1371;
	add.f32 	%f1375, %f1374, %f1372;
	add.f32 	%f1376, %f1375, %f1373;
	fma.rn.f32 	%f1377, %f1376, 0f3A83126F, %f1369;
	ld.global.nc.v4.f32 	{%f1378, %f1379, %f1380, %f1381}, [%rd73+48];
	add.f32 	%f1382, %f1378, %f1379;
	add.f32 	%f1383, %f1382, %f1380;
	add.f32 	%f1384, %f1383, %f1381;
	fma.rn.f32 	%f1385, %f1384, 0f3A83126F, %f1377;
	ld.global.nc.v4.f32 	{%f1386, %f1387, %f1388, %f1389}, [%rd73+64];
	add.f32 	%f1390, %f1386, %f1387;
	add.f32 	%f1391, %f1390, %f1388;
	add.f32 	%f1392, %f1391, %f1389;
	fma.rn.f32 	%f1393, %f1392, 0f3A83126F, %f1385;
	ld.global.nc.v4.f32 	{%f1394, %f1395, %f1396, %f1397}, [%rd73+80];
	add.f32 	%f1398, %f1394, %f1395;
	add.f32 	%f1399, %f1398, %f1396;
	add.f32 	%f1400, %f1399, %f1397;
	fma.rn.f32 	%f1401, %f1400, 0f3A83126F, %f1393;
	ld.global.nc.v4.f32 	{%f1402, %f1403, %f1404, %f1405}, [%rd73+96];
	add.f32 	%f1406, %f1402, %f1403;
	add.f32 	%f1407, %f1406, %f1404;
	add.f32 	%f1408, %f1407, %f1405;
	fma.rn.f32 	%f1409, %f1408, 0f3A83126F, %f1401;
	ld.global.nc.v4.f32 	{%f1410, %f1411, %f1412, %f1413}, [%rd73+112];
	add.f32 	%f1414, %f1410, %f1411;
	add.f32 	%f1415, %f1414, %f1412;
	add.f32 	%f1416, %f1415, %f1413;
	fma.rn.f32 	%f2591, %f1416, 0f3A83126F, %f1409;
	add.s32 	%r608, %r608, 32;
	add.s32 	%r607, %r607, 8;
	setp.ne.s32 	%p115, %r607, %r39;
	@%p115 bra 	$L__BB1_181;
$L__BB1_182:
	@%p61 bra 	$L__BB1_190;
	add.s32 	%r391, %r37, -1;
	setp.lt.u32 	%p117, %r391, 3;
	@%p117 bra 	$L__BB1_185;
	add.s32 	%r392, %r608, %r73;
	mul.wide.s32 	%rd74, %r392, 4;
	add.s64 	%rd75, %rd1, %rd74;
	ld.global.nc.v4.f32 	{%f1418, %f1419, %f1420, %f1421}, [%rd75];
	add.f32 	%f1422, %f1418, %f1419;
	add.f32 	%f1423, %f1422, %f1420;
	add.f32 	%f1424, %f1423, %f1421;
	fma.rn.f32 	%f1425, %f1424, 0f3A83126F, %f2591;
	ld.global.nc.v4.f32 	{%f1426, %f1427, %f1428, %f1429}, [%rd75+16];
	add.f32 	%f1430, %f1426, %f1427;
	add.f32 	%f1431, %f1430, %f1428;
	add.f32 	%f1432, %f1431, %f1429;
	fma.rn.f32 	%f1433, %f1432, 0f3A83126F, %f1425;
	ld.global.nc.v4.f32 	{%f1434, %f1435, %f1436, %f1437}, [%rd75+32];
	add.f32 	%f1438, %f1434, %f1435;
	add.f32 	%f1439, %f1438, %f1436;
	add.f32 	%f1440, %f1439, %f1437;
	fma.rn.f32 	%f1441, %f1440, 0f3A83126F, %f1433;
	ld.global.nc.v4.f32 	{%f1442, %f1443, %f1444, %f1445}, [%rd75+48];
	add.f32 	%f1446, %f1442, %f1443;
	add.f32 	%f1447, %f1446, %f1444;
	add.f32 	%f1448, %f1447, %f1445;
	fma.rn.f32 	%f2591, %f1448, 0f3A83126F, %f1441;
	add.s32 	%r608, %r608, 16;
$L__BB1_185:
	setp.eq.s32 	%p118, %r38, 0;
	@%p118 bra 	$L__BB1_190;
	setp.eq.s32 	%p119, %r38, 1;
	@%p119 bra 	$L__BB1_188;
	add.s32 	%r393, %r608, %r73;
	mul.wide.s32 	%rd76, %r393, 4;
	add.s64 	%rd77, %rd1, %rd76;
	ld.global.nc.v4.f32 	{%f1450, %f1451, %f1452, %f1453}, [%rd77];
	add.f32 	%f1454, %f1450, %f1451;
	add.f32 	%f1455, %f1454, %f1452;
	add.f32 	%f1456, %f1455, %f1453;
	fma.rn.f32 	%f1457, %f1456, 0f3A83126F, %f2591;
	ld.global.nc.v4.f32 	{%f1458, %f1459, %f1460, %f1461}, [%rd77+16];
	add.f32 	%f1462, %f1458, %f1459;
	add.f32 	%f1463, %f1462, %f1460;
	add.f32 	%f1464, %f1463, %f1461;
	fma.rn.f32 	%f2591, %f1464, 0f3A83126F, %f1457;
	add.s32 	%r608, %r608, 8;
$L__BB1_188:
	ld.param.u32 	%r525, [_Z30balanced_expert_routing_kernelPKfPfPiPKiS4_iiif_param_7];
	add.s32 	%r394, %r525, -1;
	and.b32  	%r395, %r394, 4;
	setp.ne.s32 	%p120, %r395, 0;
	@%p120 bra 	$L__BB1_190;
	add.s32 	%r396, %r608, %r73;
	mul.wide.s32 	%rd78, %r396, 4;
	add.s64 	%rd79, %rd1, %rd78;
	ld.global.nc.v4.f32 	{%f1465, %f1466, %f1467, %f1468}, [%rd79];
	add.f32 	%f1469, %f1465, %f1466;
	add.f32 	%f1470, %f1469, %f1467;
	add.f32 	%f1471, %f1470, %f1468;
	fma.rn.f32 	%f2591, %f1471, 0f3A83126F, %f2591;
$L__BB1_190:
	ld.param.u32 	%r526, [_Z30balanced_expert_routing_kernelPKfPfPiPKiS4_iiif_param_7];
	setp.lt.s32 	%p121, %r54, %r55;
	setp.lt.u32 	%p122, %r526, 29;
	sub.f32 	%f1474, %f2591, %f24;
	selp.f32 	%f163, %f1474, %f2591, %p121;
	mov.f32 	%f2599, 0f00000000;
	mov.b32 	%r613, 0;
	@%p122 bra 	$L__BB1_193;
	mov.f32 	%f2599, 0f00000000;
	mov.b32 	%r613, 0;
	mov.u32 	%r612, %r613;
$L__BB1_192:
	.pragma "nounroll";
	add.s32 	%r399, %r613, %r73;
	mul.wide.s32 	%rd80, %r399, 4;
	add.s64 	%rd81, %rd1, %rd80;
	ld.global.nc.v4.f32 	{%f1476, %f1477, %f1478, %f1479}, [%rd81];
	add.f32 	%f1480, %f1476, %f1477;
	add.f32 	%f1481, %f1480, %f1478;
	add.f32 	%f1482, %f1481, %f1479;
	fma.rn.f32 	%f1483, %f1482, 0f3A83126F, %f2599;
	ld.global.nc.v4.f32 	{%f1484, %f1485, %f1486, %f1487}, [%rd81+16];
	add.f32 	%f1488, %f1484, %f1485;
	add.f32 	%f1489, %f1488, %f1486;
	add.f32 	%f1490, %f1489, %f1487;
	fma.rn.f32 	%f1491, %f1490, 0f3A83126F, %f1483;
	ld.global.nc.v4.f32 	{%f1492, %f1493, %f1494, %f1495}, [%rd81+32];
	add.f32 	%f1496, %f1492, %f1493;
	add.f32 	%f1497, %f1496, %f1494;
	add.f32 	%f1498, %f1497, %f1495;
	fma.rn.f32 	%f1499, %f1498, 0f3A83126F, %f1491;
	ld.global.nc.v4.f32 	{%f1500, %f1501, %f1502, %f1503}, [%rd81+48];
	add.f32 	%f1504, %f1500, %f1501;
	add.f32 	%f1505, %f1504, %f1502;
	add.f32 	%f1506, %f1505, %f1503;
	fma.rn.f32 	%f1507, %f1506, 0f3A83126F, %f1499;
	ld.global.nc.v4.f32 	{%f1508, %f1509, %f1510, %f1511}, [%rd81+64];
	add.f32 	%f1512, %f1508, %f1509;
	add.f32 	%f1513, %f1512, %f1510;
	add.f32 	%f1514, %f1513, %f1511;
	fma.rn.f32 	%f1515, %f1514, 0f3A83126F, %f1507;
	ld.global.nc.v4.f32 	{%f1516, %f1517, %f1518, %f1519}, [%rd81+80];
	add.f32 	%f1520, %f1516, %f1517;
	add.f32 	%f1521, %f1520, %f1518;
	add.f32 	%f1522, %f1521, %f1519;
	fma.rn.f32 	%f1523, %f1522, 0f3A83126F, %f1515;
	ld.global.nc.v4.f32 	{%f1524, %f1525, %f1526, %f1527}, [%rd81+96];
	add.f32 	%f1528, %f1524, %f1525;
	add.f32 	%f1529, %f1528, %f1526;
	add.f32 	%f1530, %f1529, %f1527;
	fma.rn.f32 	%f1531, %f1530, 0f3A83126F, %f1523;
	ld.global.nc.v4.f32 	{%f1532, %f1533, %f1534, %f1535}, [%rd81+112];
	add.f32 	%f1536, %f1532, %f1533;
	add.f32 	%f1537, %f1536, %f1534;
	add.f32 	%f1538, %f1537, %f1535;
	fma.rn.f32 	%f2599, %f1538, 0f3A83126F, %f1531;
	add.s32 	%r613, %r613, 32;
	add.s32 	%r612, %r612, 8;
	setp.ne.s32 	%p123, %r612, %r39;
	@%p123 bra 	$L__BB1_192;
$L__BB1_193:
	@%p61 bra 	$L__BB1_201;
	add.s32 	%r400, %r37, -1;
	setp.lt.u32 	%p125, %r400, 3;
	@%p125 bra 	$L__BB1_196;
	add.s32 	%r401, %r613, %r73;
	mul.wide.s32 	%rd82, %r401, 4;
	add.s64 	%rd83, %rd1, %rd82;
	ld.global.nc.v4.f32 	{%f1540, %f1541, %f1542, %f1543}, [%rd83];
	add.f32 	%f1544, %f1540, %f1541;
	add.f32 	%f1545, %f1544, %f1542;
	add.f32 	%f1546, %f1545, %f1543;
	fma.rn.f32 	%f1547, %f1546, 0f3A83126F, %f2599;
	ld.global.nc.v4.f32 	{%f1548, %f1549, %f1550, %f1551}, [%rd83+16];
	add.f32 	%f1552, %f1548, %f1549;
	add.f32 	%f1553, %f1552, %f1550;
	add.f32 	%f1554, %f1553, %f1551;
	fma.rn.f32 	%f1555, %f1554, 0f3A83126F, %f1547;
	ld.global.nc.v4.f32 	{%f1556, %f1557, %f1558, %f1559}, [%rd83+32];
	add.f32 	%f1560, %f1556, %f1557;
	add.f32 	%f1561, %f1560, %f1558;
	add.f32 	%f1562, %f1561, %f1559;
	fma.rn.f32 	%f1563, %f1562, 0f3A83126F, %f1555;
	ld.global.nc.v4.f32 	{%f1564, %f1565, %f1566, %f1567}, [%rd83+48];
	add.f32 	%f1568, %f1564, %f1565;
	add.f32 	%f1569, %f1568, %f1566;
	add.f32 	%f1570, %f1569, %f1567;
	fma.rn.f32 	%f2599, %f1570, 0f3A83126F, %f1563;
	add.s32 	%r613, %r613, 16;
$L__BB1_196:
	setp.eq.s32 	%p126, %r38, 0;
	@%p126 bra 	$L__BB1_201;
	setp.eq.s32 	%p127, %r38, 1;
	@%p127 bra 	$L__BB1_199;
	add.s32 	%r402, %r613, %r73;
	mul.wide.s32 	%rd84, %r402, 4;
	add.s64 	%rd85, %rd1, %rd84;
	ld.global.nc.v4.f32 	{%f1572, %f1573, %f1574, %f1575}, [%rd85];
	add.f32 	%f1576, %f1572, %f1573;
	add.f32 	%f1577, %f1576, %f1574;
	add.f32 	%f1578, %f1577, %f1575;
	fma.rn.f32 	%f1579, %f1578, 0f3A83126F, %f2599;
	ld.global.nc.v4.f32 	{%f1580, %f1581, %f1582, %f1583}, [%rd85+16];
	add.f32 	%f1584, %f1580, %f1581;
	add.f32 	%f1585, %f1584, %f1582;
	add.f32 	%f1586, %f1585, %f1583;
	fma.rn.f32 	%f2599, %f1586, 0f3A83126F, %f1579;
	add.s32 	%r613, %r613, 8;
$L__BB1_199:
	ld.param.u32 	%r527, [_Z30balanced_expert_routing_kernelPKfPfPiPKiS4_iiif_param_7];
	add.s32 	%r403, %r527, -1;
	and.b32  	%r404, %r403, 4;
	setp.ne.s32 	%p128, %r404, 0;
	@%p128 bra 	$L__BB1_201;
	add.s32 	%r405, %r613, %r73;
	mul.wide.s32 	%rd86, %r405, 4;
	add.s64 	%rd87, %rd1, %rd86;
	ld.global.nc.v4.f32 	{%f1587, %f1588, %f1589, %f1590}, [%rd87];
	add.f32 	%f1591, %f1587, %f1588;
	add.f32 	%f1592, %f1591, %f1589;
	add.f32 	%f1593, %f1592, %f1590;
	fma.rn.f32 	%f2599, %f1593, 0f3A83126F, %f2599;
$L__BB1_201:
	ld.param.u32 	%r528, [_Z30balanced_expert_routing_kernelPKfPfPiPKiS4_iiif_param_7];
	setp.lt.s32 	%p129, %r56, %r57;
	setp.lt.u32 	%p130, %r528, 29;
	sub.f32 	%f1596, %f2599, %f25;
	selp.f32 	%f176, %f1596, %f2599, %p129;
	mov.f32 	%f2607, 0f00000000;
	mov.b32 	%r618, 0;
	@%p130 bra 	$L__BB1_204;
	mov.f32 	%f2607, 0f00000000;
	mov.b32 	%r618, 0;
	mov.u32 	%r617, %r618;
$L__BB1_203:
	.pragma "nounroll";
	add.s32 	%r408, %r618, %r73;
	mul.wide.s32 	%rd88, %r408, 4;
	add.s64 	%rd89, %rd1, %rd88;
	ld.global.nc.v4.f32 	{%f1598, %f1599, %f1600, %f1601}, [%rd89];
	add.f32 	%f1602, %f1598, %f1599;
	add.f32 	%f1603, %f1602, %f1600;
	add.f32 	%f1604, %f1603, %f1601;
	fma.rn.f32 	%f1605, %f1604, 0f3A83126F, %f2607;
	ld.global.nc.v4.f32 	{%f1606, %f1607, %f1608, %f1609}, [%rd89+16];
	add.f32 	%f1610, %f1606, %f1607;
	add.f32 	%f1611, %f1610, %f1608;
	add.f32 	%f1612, %f1611, %f1609;
	fma.rn.f32 	%f1613, %f1612, 0f3A83126F, %f1605;
	ld.global.nc.v4.f32 	{%f1614, %f1615, %f1616, %f1617}, [%rd89+32];
	add.f32 	%f1618, %f1614, %f1615;
	add.f32 	%f1619, %f1618, %f1616;
	add.f32 	%f1620, %f1619, %f1617;
	fma.rn.f32 	%f1621, %f1620, 0f3A83126F, %f1613;
	ld.global.nc.v4.f32 	{%f1622, %f1623, %f1624, %f1625}, [%rd89+48];
	add.f32 	%f1626, %f1622, %f1623;
	add.f32 	%f1627, %f1626, %f1624;
	add.f32 	%f1628, %f1627, %f1625;
	fma.rn.f32 	%f1629, %f1628, 0f3A83126F, %f1621;
	ld.global.nc.v4.f32 	{%f1630, %f1631, %f1632, %f1633}, [%rd89+64];
	add.f32 	%f1634, %f1630, %f1631;
	add.f32 	%f1635, %f1634, %f1632;
	add.f32 	%f1636, %f1635, %f1633;
	fma.rn.f32 	%f1637, %f1636, 0f3A83126F, %f1629;
	ld.global.nc.v4.f32 	{%f1638, %f1639, %f1640, %f1641}, [%rd89+80];
	add.f32 	%f1642, %f1638, %f1639;
	add.f32 	%f1643, %f1642, %f1640;
	add.f32 	%f1644, %f1643, %f1641;
	fma.rn.f32 	%f1645, %f1644, 0f3A83126F, %f1637;
	ld.global.nc.v4.f32 	{%f1646, %f1647, %f1648, %f1649}, [%rd89+96];
	add.f32 	%f1650, %f1646, %f1647;
	add.f32 	%f1651, %f1650, %f1648;
	add.f32 	%f1652, %f1651, %f1649;
	fma.rn.f32 	%f1653, %f1652, 0f3A83126F, %f1645;
	ld.global.nc.v4.f32 	{%f1654, %f1655, %f1656, %f1657}, [%rd89+112];
	add.f32 	%f1658, %f1654, %f1655;
	add.f32 	%f1659, %f1658, %f1656;
	add.f32 	%f1660, %f1659, %f1657;
	fma.rn.f32 	%f2607, %f1660, 0f3A83126F, %f1653;
	add.s32 	%r618, %r618, 32;
	add.s32 	%r617, %r617, 8;
	setp.ne.s32 	%p131, %r617, %r39;
	@%p131 bra 	$L__BB1_203;
$L__BB1_204:
	@%p61 bra 	$L__BB1_212;
	add.s32 	%r409, %r37, -1;
	setp.lt.u32 	%p133, %r409, 3;
	@%p133 bra 	$L__BB1_207;
	add.s32 	%r410, %r618, %r73;
	mul.wide.s32 	%rd90, %r410, 4;
	add.s64 	%rd91, %rd1, %rd90;
	ld.global.nc.v4.f32 	{%f1662, %f1663, %f1664, %f1665}, [%rd91];
	add.f32 	%f1666, %f1662, %f1663;
	add.f32 	%f1667, %f1666, %f1664;
	add.f32 	%f1668, %f1667, %f1665;
	fma.rn.f32 	%f1669, %f1668, 0f3A83126F, %f2607;
	ld.global.nc.v4.f32 	{%f1670, %f1671, %f1672, %f1673}, [%rd91+16];
	add.f32 	%f1674, %f1670, %f1671;
	add.f32 	%f1675, %f1674, %f1672;
	add.f32 	%f1676, %f1675, %f1673;
	fma.rn.f32 	%f1677, %f1676, 0f3A83126F, %f1669;
	ld.global.nc.v4.f32 	{%f1678, %f1679, %f1680, %f1681}, [%rd91+32];
	add.f32 	%f1682, %f1678, %f1679;
	add.f32 	%f1683, %f1682, %f1680;
	add.f32 	%f1684, %f1683, %f1681;
	fma.rn.f32 	%f1685, %f1684, 0f3A83126F, %f1677;
	ld.global.nc.v4.f32 	{%f1686, %f1687, %f1688, %f1689}, [%rd91+48];
	add.f32 	%f1690, %f1686, %f1687;
	add.f32 	%f1691, %f1690, %f1688;
	add.f32 	%f1692, %f1691, %f1689;
	fma.rn.f32 	%f2607, %f1692, 0f3A83126F, %f1685;
	add.s32 	%r618, %r618, 16;
$L__BB1_207:
	setp.eq.s32 	%p134, %r38, 0;
	@%p134 bra 	$L__BB1_212;
	setp.eq.s32 	%p135, %r38, 1;
	@%p135 bra 	$L__BB1_210;
	add.s32 	%r411, %r618, %r73;
	mul.wide.s32 	%rd92, %r411, 4;
	add.s64 	%rd93, %rd1, %rd92;
	ld.global.nc.v4.f32 	{%f1694, %f1695, %f1696, %f1697}, [%rd93];
	add.f32 	%f1698, %f1694, %f1695;
	add.f32 	%f1699, %f1698, %f1696;
	add.f32 	%f1700, %f1699, %f1697;
	fma.rn.f32 	%f1701, %f1700, 0f3A83126F, %f2607;
	ld.global.nc.v4.f32 	{%f1702, %f1703, %f1704, %f1705}, [%rd93+16];
	add.f32 	%f1706, %f1702, %f1703;
	add.f32 	%f1707, %f1706, %f1704;
	add.f32 	%f1708, %f1707, %f1705;
	fma.rn.f32 	%f2607, %f1708, 0f3A83126F, %f1701;
	add.s32 	%r618, %r618, 8;
$L__BB1_210:
	ld.param.u32 	%r529, [_Z30balanced_expert_routing_kernelPKfPfPiPKiS4_iiif_param_7];
	add.s32 	%r412, %r529, -1;
	and.b32  	%r413, %r412, 4;
	setp.ne.s32 	%p136, %r413, 0;
	@%p136 bra 	$L__BB1_212;
	add.s32 	%r414, %r618, %r73;
	mul.wide.s32 	%rd94, %r414, 4;
	add.s64 	%rd95, %rd1, %rd94;
	ld.global.nc.v4.f32 	{%f1709, %f1710, %f1711, %f1712}, [%rd95];
	add.f32 	%f1713, %f1709, %f1710;
	add.f32 	%f1714, %f1713, %f1711;
	add.f32 	%f1715, %f1714, %f1712;
	fma.rn.f32 	%f2607, %f1715, 0f3A83126F, %f2607;
$L__BB1_212:
	ld.param.u32 	%r530, [_Z30balanced_expert_routing_kernelPKfPfPiPKiS4_iiif_param_7];
	setp.lt.s32 	%p137, %r58, %r59;
	setp.lt.u32 	%p138, %r530, 29;
	sub.f32 	%f1718, %f2607, %f26;
	selp.f32 	%f189, %f1718, %f2607, %p137;
	mov.f32 	%f2615, 0f00000000;
	mov.b32 	%r623, 0;
	@%p138 bra 	$L__BB1_215;
	mov.f32 	%f2615, 0f00000000;
	mov.b32 	%r623, 0;
	mov.u32 	%r622, %r623;
$L__BB1_214:
	.pragma "nounroll";
	add.s32 	%r417, %r623, %r73;
	mul.wide.s32 	%rd96, %r417, 4;
	add.s64 	%rd97, %rd1, %rd96;
	ld.global.nc.v4.f32 	{%f1720, %f1721, %f1722, %f1723}, [%rd97];
	add.f32 	%f1724, %f1720, %f1721;
	add.f32 	%f1725, %f1724, %f1722;
	add.f32 	%f1726, %f1725, %f1723;
	fma.rn.f32 	%f1727, %f1726, 0f3A83126F, %f2615;
	ld.global.nc.v4.f32 	{%f1728, %f1729, %f1730, %f1731}, [%rd97+16];
	add.f32 	%f1732, %f1728, %f1729;
	add.f32 	%f1733, %f1732, %f1730;
	add.f32 	%f1734, %f1733, %f1731;
	fma.rn.f32 	%f1735, %f1734, 0f3A83126F, %f1727;
	ld.global.nc.v4.f32 	{%f1736, %f1737, %f1738, %f1739}, [%rd97+32];
	add.f32 	%f1740, %f1736, %f1737;
	add.f32 	%f1741, %f1740, %f1738;
	add.f32 	%f1742, %f1741, %f1739;
	fma.rn.f32 	%f1743, %f1742, 0f3A83126F, %f1735;
	ld.global.nc.v4.f32 	{%f1744, %f1745, %f1746, %f1747}, [%rd97+48];
	add.f32 	%f1748, %f1744, %f1745;
	add.f32 	%f1749, %f1748, %f1746;
	add.f32 	%f1750, %f1749, %f1747;
	fma.rn.f32 	%f1751, %f1750, 0f3A83126F, %f1743;
	ld.global.nc.v4.f32 	{%f1752, %f1753, %f1754, %f1755}, [%rd97+64];
	add.f32 	%f1756, %f1752, %f1753;
	add.f32 	%f1757, %f1756, %f1754;
	add.f32 	%f1758, %f1757, %f1755;
	fma.rn.f32 	%f1759, %f1758, 0f3A83126F, %f1751;
	ld.global.nc.v4.f32 	{%f1760, %f1761, %f1762, %f1763}, [%rd97+80];
	add.f32 	%f1764, %f1760, %f1761;
	add.f32 	%f1765, %f1764, %f1762;
	add.f32 	%f1766, %f1765, %f1763;
	fma.rn.f32 	%f1767, %f1766, 0f3A83126F, %f1759;
	ld.global.nc.v4.f32 	{%f1768, %f1769, %f1770, %f1771}, [%rd97+96];
	add.f32 	%f1772, %f1768, %f1769;
	add.f32 	%f1773, %f1772, %f1770;
	add.f32 	%f1774, %f1773, %f1771;
	fma.rn.f32 	%f1775, %f1774, 0f3A83126F, %f1767;
	ld.global.nc.v4.f32 	{%f1776, %f1777, %f1778, %f1779}, [%rd97+112];
	add.f32 	%f1780, %f1776, %f1777;
	add.f32 	%f1781, %f1780, %f1778;
	add.f32 	%f1782, %f1781, %f1779;
	fma.rn.f32 	%f2615, %f1782, 0f3A83126F, %f1775;
	add.s32 	%r623, %r623, 32;
	add.s32 	%r622, %r622, 8;
	setp.ne.s32 	%p139, %r622, %r39;
	@%p139 bra 	$L__BB1_214;
$L__BB1_215:
	@%p61 bra 	$L__BB1_223;
	add.s32 	%r418, %r37, -1;
	setp.lt.u32 	%p141, %r418, 3;
	@%p141 bra 	$L__BB1_218;
	add.s32 	%r419, %r623, %r73;
	mul.wide.s32 	%rd98, %r419, 4;
	add.s64 	%rd99, %rd1, %rd98;
	ld.global.nc.v4.f32 	{%f1784, %f1785, %f1786, %f1787}, [%rd99];
	add.f32 	%f1788, %f1784, %f1785;
	add.f32 	%f1789, %f1788, %f1786;
	add.f32 	%f1790, %f1789, %f1787;
	fma.rn.f32 	%f1791, %f1790, 0f3A83126F, %f2615;
	ld.global.nc.v4.f32 	{%f1792, %f1793, %f1794, %f1795}, [%rd99+16];
	add.f32 	%f1796, %f1792, %f1793;
	add.f32 	%f1797, %f1796, %f1794;
	add.f32 	%f1798, %f1797, %f1795;
	fma.rn.f32 	%f1799, %f1798, 0f3A83126F, %f1791;
	ld.global.nc.v4.f32 	{%f1800, %f1801, %f1802, %f1803}, [%rd99+32];
	add.f32 	%f1804, %f1800, %f1801;
	add.f32 	%f1805, %f1804, %f1802;
	add.f32 	%f1806, %f1805, %f1803;
	fma.rn.f32 	%f1807, %f1806, 0f3A83126F, %f1799;
	ld.global.nc.v4.f32 	{%f1808, %f1809, %f1810, %f1811}, [%rd99+48];
	add.f32 	%f1812, %f1808, %f1809;
	add.f32 	%f1813, %f1812, %f1810;
	add.f32 	%f1814, %f1813, %f1811;
	fma.rn.f32 	%f2615, %f1814, 0f3A83126F, %f1807;
	add.s32 	%r623, %r623, 16;
$L__BB1_218:
	setp.eq.s32 	%p142, %r38, 0;
	@%p142 bra 	$L__BB1_223;
	setp.eq.s32 	%p143, %r38, 1;
	@%p143 bra 	$L__BB1_221;
	add.s32 	%r420, %r623, %r73;
	mul.wide.s32 	%rd100, %r420, 4;
	add.s64 	%rd101, %rd1, %rd100;
	ld.global.nc.v4.f32 	{%f1816, %f1817, %f1818, %f1819}, [%rd101];
	add.f32 	%f1820, %f1816, %f1817;
	add.f32 	%f1821, %f1820, %f1818;
	add.f32 	%f1822, %f1821, %f1819;
	fma.rn.f32 	%f1823, %f1822, 0f3A83126F, %f2615;
	ld.global.nc.v4.f32 	{%f1824, %f1825, %f1826, %f1827}, [%rd101+16];
	add.f32 	%f1828, %f1824, %f1825;
	add.f32 	%f1829, %f1828, %f1826;
	add.f32 	%f1830, %f1829, %f1827;
	fma.rn.f32 	%f2615, %f1830, 0f3A83126F, %f1823;
	add.s32 	%r623, %r623, 8;
$L__BB1_221:
	ld.param.u32 	%r531, [_Z30balanced_expert_routing_kernelPKfPfPiPKiS4_iiif_param_7];
	add.s32 	%r421, %r531, -1;
	and.b32  	%r422, %r421, 4;
	setp.ne.s32 	%p144, %r422, 0;
	@%p144 bra 	$L__BB1_223;
	add.s32 	%r423, %r623, %r73;
	mul.wide.s32 	%rd102, %r423, 4;
	add.s64 	%rd103, %rd1, %rd102;
	ld.global.nc.v4.f32 	{%f1831, %f1832, %f1833, %f1834}, [%rd103];
	add.f32 	%f1835, %f1831, %f1832;
	add.f32 	%f1836, %f1835, %f1833;
	add.f32 	%f1837, %f1836, %f1834;
	fma.rn.f32 	%f2615, %f1837, 0f3A83126F, %f2615;
$L__BB1_223:
	ld.param.u32 	%r532, [_Z30balanced_expert_routing_kernelPKfPfPiPKiS4_iiif_param_7];
	setp.lt.s32 	%p145, %r60, %r61;
	setp.lt.u32 	%p146, %r532, 29;
	sub.f32 	%f1840, %f2615, %f27;
	selp.f32 	%f202, %f1840, %f2615, %p145;
	mov.f32 	%f2623, 0f00000000;
	mov.b32 	%r628, 0;
	@%p146 bra 	$L__BB1_226;
	mov.f32 	%f2623, 0f00000000;
	mov.b32 	%r628, 0;
	mov.u32 	%r627, %r628;
$L__BB1_225:
	.pragma "nounroll";
	add.s32 	%r426, %r628, %r73;
	mul.wide.s32 	%rd104, %r426, 4;
	add.s64 	%rd105, %rd1, %rd104;
	ld.global.nc.v4.f32 	{%f1842, %f1843, %f1844, %f1845}, [%rd105];
	add.f32 	%f1846, %f1842, %f1843;
	add.f32 	%f1847, %f1846, %f1844;
	add.f32 	%f1848, %f1847, %f1845;
	fma.rn.f32 	%f1849, %f1848, 0f3A83126F, %f2623;
	ld.global.nc.v4.f32 	{%f1850, %f1851, %f1852, %f1853}, [%rd105+16];
	add.f32 	%f1854, %f1850, %f1851;
	add.f32 	%f1855, %f1854, %f1852;
	add.f32 	%f1856, %f1855, %f1853;
	fma.rn.f32 	%f1857, %f1856, 0f3A83126F, %f1849;
	ld.global.nc.v4.f32 	{%f1858, %f1859, %f1860, %f1861}, [%rd105+32];
	add.f32 	%f1862, %f1858, %f1859;
	add.f32 	%f1863, %f1862, %f1860;
	add.f32 	%f1864, %f1863, %f1861;
	fma.rn.f32 	%f1865, %f1864, 0f3A83126F, %f1857;
	ld.global.nc.v4.f32 	{%f1866, %f1867, %f1868, %f1869}, [%rd105+48];
	add.f32 	%f1870, %f1866, %f1867;
	add.f32 	%f1871, %f1870, %f1868;
	add.f32 	%f1872, %f1871, %f1869;
	fma.rn.f32 	%f1873, %f1872, 0f3A83126F, %f1865;
	ld.global.nc.v4.f32 	{%f1874, %f1875, %f1876, %f1877}, [%rd105+64];
	add.f32 	%f1878, %f1874, %f1875;
	add.f32 	%f1879, %f1878, %f1876;
	add.f32 	%f1880, %f1879, %f1877;
	fma.rn.f32 	%f1881, %f1880, 0f3A83126F, %f1873;
	ld.global.nc.v4.f32 	{%f1882, %f1883, %f1884, %f1885}, [%rd105+80];
	add.f32 	%f1886, %f1882, %f1883;
	add.f32 	%f1887, %f1886, %f1884;
	add.f32 	%f1888, %f1887, %f1885;
	fma.rn.f32 	%f1889, %f1888, 0f3A83126F, %f1881;
	ld.global.nc.v4.f32 	{%f1890, %f1891, %f1892, %f1893}, [%rd105+96];
	add.f32 	%f1894, %f1890, %f1891;
	add.f32 	%f1895, %f1894, %f1892;
	add.f32 	%f1896, %f1895, %f1893;
	fma.rn.f32 	%f1897, %f1896, 0f3A83126F, %f1889;
	ld.global.nc.v4.f32 	{%f1898, %f1899, %f1900, %f1901}, [%rd105+112];
	add.f32 	%f1902, %f1898, %f1899;
	add.f32 	%f1903, %f1902, %f1900;
	add.f32 	%f1904, %f1903, %f1901;
	fma.rn.f32 	%f2623, %f1904, 0f3A83126F, %f1897;
	add.s32 	%r628, %r628, 32;
	add.s32 	%r627, %r627, 8;
	setp.ne.s32 	%p147, %r627, %r39;
	@%p147 bra 	$L__BB1_225;
$L__BB1_226:
	@%p61 bra 	$L__BB1_234;
	add.s32 	%r427, %r37, -1;
	setp.lt.u32 	%p149, %r427, 3;
	@%p149 bra 	$L__BB1_229;
	add.s32 	%r428, %r628, %r73;
	mul.wide.s32 	%rd106, %r428, 4;
	add.s64 	%rd107, %rd1, %rd106;
	ld.global.nc.v4.f32 	{%f1906, %f1907, %f1908, %f1909}, [%rd107];
	add.f32 	%f1910, %f1906, %f1907;
	add.f32 	%f1911, %f1910, %f1908;
	add.f32 	%f1912, %f1911, %f1909;
	fma.rn.f32 	%f1913, %f1912, 0f3A83126F, %f2623;
	ld.global.nc.v4.f32 	{%f1914, %f1915, %f1916, %f1917}, [%rd107+16];
	add.f32 	%f1918, %f1914, %f1915;
	add.f32 	%f1919, %f1918, %f1916;
	add.f32 	%f1920, %f1919, %f1917;
	fma.rn.f32 	%f1921, %f1920, 0f3A83126F, %f1913;
	ld.global.nc.v4.f32 	{%f1922, %f1923, %f1924, %f1925}, [%rd107+32];
	add.f32 	%f1926, %f1922, %f1923;
	add.f32 	%f1927, %f1926, %f1924;
	add.f32 	%f1928, %f1927, %f1925;
	fma.rn.f32 	%f1929, %f1928, 0f3A83126F, %f1921;
	ld.global.nc.v4.f32 	{%f1930, %f1931, %f1932, %f1933}, [%rd107+48];
	add.f32 	%f1934, %f1930, %f1931;
	add.f32 	%f1935, %f1934, %f1932;
	add.f32 	%f1936, %f1935, %f1933;
	fma.rn.f32 	%f2623, %f1936, 0f3A83126F, %f1929;
	add.s32 	%r628, %r628, 16;
$L__BB1_229:
	setp.eq.s32 	%p150, %r38, 0;
	@%p150 bra 	$L__BB1_234;
	setp.eq.s32 	%p151, %r38, 1;
	@%p151 bra 	$L__BB1_232;
	add.s32 	%r429, %r628, %r73;
	mul.wide.s32 	%rd108, %r429, 4;
	add.s64 	%rd109, %rd1, %rd108;
	ld.global.nc.v4.f32 	{%f1938, %f1939, %f1940, %f1941}, [%rd109];
	add.f32 	%f1942, %f1938, %f1939;
	add.f32 	%f1943, %f1942, %f1940;
	add.f32 	%f1944, %f1943, %f1941;
	fma.rn.f32 	%f1945, %f1944, 0f3A83126F, %f2623;
	ld.global.nc.v4.f32 	{%f1946, %f1947, %f1948, %f1949}, [%rd109+16];
	add.f32 	%f1950, %f1946, %f1947;
	add.f32 	%f1951, %f1950, %f1948;
	add.f32 	%f1952, %f1951, %f1949;
	fma.rn.f32 	%f2623, %f1952, 0f3A83126F, %f1945;
	add.s32 	%r628, %r628, 8;
$L__BB1_232:
	ld.param.u32 	%r533, [_Z30balanced_expert_routing_kernelPKfPfPiPKiS4_iiif_param_7];
	add.s32 	%r430, %r533, -1;
	and.b32  	%r431, %r430, 4;
	setp.ne.s32 	%p152, %r431, 0;
	@%p152 bra 	$L__BB1_234;
	add.s32 	%r432, %r628, %r73;
	mul.wide.s32 	%rd110, %r432, 4;
	add.s64 	%rd111, %rd1, %rd110;
	ld.global.nc.v4.f32 	{%f1953, %f1954, %f1955, %f1956}, [%rd111];
	add.f32 	%f1957, %f1953, %f1954;
	add.f32 	%f1958, %f1957, %f1955;
	add.f32 	%f1959, %f1958, %f1956;
	fma.rn.f32 	%f2623, %f1959, 0f3A83126F, %f2623;
$L__BB1_234:
	ld.param.u32 	%r534, [_Z30balanced_expert_routing_kernelPKfPfPiPKiS4_iiif_param_7];
	setp.lt.s32 	%p153, %r62, %r63;
	setp.lt.u32 	%p154, %r534, 29;
	sub.f32 	%f1962, %f2623, %f28;
	selp.f32 	%f215, %f1962, %f2623, %p153;
	mov.f32 	%f2631, 0f00000000;
	mov.b32 	%r633, 0;
	@%p154 bra 	$L__BB1_237;
	mov.f32 	%f2631, 0f00000000;
	mov.b32 	%r633, 0;
	mov.u32 	%r632, %r633;
$L__BB1_236:
	.pragma "nounroll";
	add.s32 	%r435, %r633, %r73;
	mul.wide.s32 	%rd112, %r435, 4;
	add.s64 	%rd113, %rd1, %rd112;
	ld.global.nc.v4.f32 	{%f1964, %f1965, %f1966, %f1967}, [%rd113];
	add.f32 	%f1968, %f1964, %f1965;
	add.f32 	%f1969, %f1968, %f1966;
	add.f32 	%f1970, %f1969, %f1967;
	fma.rn.f32 	%f1971, %f1970, 0f3A83126F, %f2631;
	ld.global.nc.v4.f32 	{%f1972, %f1973, %f1974, %f1975}, [%rd113+16];
	add.f32 	%f1976, %f1972, %f1973;
	add.f32 	%f1977, %f1976, %f1974;
	add.f32 	%f1978, %f1977, %f1975;
	fma.rn.f32 	%f1979, %f1978, 0f3A83126F, %f1971;
	ld.global.nc.v4.f32 	{%f1980, %f1981, %f1982, %f1983}, [%rd113+32];
	add.f32 	%f1984, %f1980, %f1981;
	add.f32 	%f1985, %f1984, %f1982;
	add.f32 	%f1986, %f1985, %f1983;
	fma.rn.f32 	%f1987, %f1986, 0f3A83126F, %f1979;
	ld.global.nc.v4.f32 	{%f1988, %f1989, %f1990, %f1991}, [%rd113+48];
	add.f32 	%f1992, %f1988, %f1989;
	add.f32 	%f1993, %f1992, %f1990;
	add.f32 	%f1994, %f1993, %f1991;
	fma.rn.f32 	%f1995, %f1994, 0f3A83126F, %f1987;
	ld.global.nc.v4.f32 	{%f1996, %f1997, %f1998, %f1999}, [%rd113+64];
	add.f32 	%f2000, %f1996, %f1997;
	add.f32 	%f2001, %f2000, %f1998;
	add.f32 	%f2002, %f2001, %f1999;
	fma.rn.f32 	%f2003, %f2002, 0f3A83126F, %f1995;
	ld.global.nc.v4.f32 	{%f2004, %f2005, %f2006, %f2007}, [%rd113+80];
	add.f32 	%f2008, %f2004, %f2005;
	add.f32 	%f2009, %f2008, %f2006;
	add.f32 	%f2010, %f2009, %f2007;
	fma.rn.f32 	%f2011, %f2010, 0f3A83126F, %f2003;
	ld.global.nc.v4.f32 	{%f2012, %f2013, %f2014, %f2015}, [%rd113+96];
	add.f32 	%f2016, %f2012, %f2013;
	add.f32 	%f2017, %f2016, %f2014;
	add.f32 	%f2018, %f2017, %f2015;
	fma.rn.f32 	%f2019, %f2018, 0f3A83126F, %f2011;
	ld.global.nc.v4.f32 	{%f2020, %f2021, %f2022, %f2023}, [%rd113+112];
	add.f32 	%f2024, %f2020, %f2021;
	add.f32 	%f2025, %f2024, %f2022;
	add.f32 	%f2026, %f2025, %f2023;
	fma.rn.f32 	%f2631, %f2026, 0f3A83126F, %f2019;
	add.s32 	%r633, %r633, 32;
	add.s32 	%r632, %r632, 8;
	setp.ne.s32 	%p155, %r632, %r39;
	@%p155 bra 	$L__BB1_236;
$L__BB1_237:
	@%p61 bra 	$L__BB1_245;
	add.s32 	%r436, %r37, -1;
	setp.lt.u32 	%p157, %r436, 3;
	@%p157 bra 	$L__BB1_240;
	add.s32 	%r437, %r633, %r73;
	mul.wide.s32 	%rd114, %r437, 4;
	add.s64 	%rd115, %rd1, %rd114;
	ld.global.nc.v4.f32 	{%f2028, %f2029, %f2030, %f2031}, [%rd115];
	add.f32 	%f2032, %f2028, %f2029;
	add.f32 	%f2033, %f2032, %f2030;
	add.f32 	%f2034, %f2033, %f2031;
	fma.rn.f32 	%f2035, %f2034, 0f3A83126F, %f2631;
	ld.global.nc.v4.f32 	{%f2036, %f2037, %f2038, %f2039}, [%rd115+16];
	add.f32 	%f2040, %f2036, %f2037;
	add.f32 	%f2041, %f2040, %f2038;
	add.f32 	%f2042, %f2041, %f2039;
	fma.rn.f32 	%f2043, %f2042, 0f3A83126F, %f2035;
	ld.global.nc.v4.f32 	{%f2044, %f2045, %f2046, %f2047}, [%rd115+32];
	add.f32 	%f2048, %f2044, %f2045;
	add.f32 	%f2049, %f2048, %f2046;
	add.f32 	%f2050, %f2049, %f2047;
	fma.rn.f32 	%f2051, %f2050, 0f3A83126F, %f2043;
	ld.global.nc.v4.f32 	{%f2052, %f2053, %f2054, %f2055}, [%rd115+48];
	add.f32 	%f2056, %f2052, %f2053;
	add.f32 	%f2057, %f2056, %f2054;
	add.f32 	%f2058, %f2057, %f2055;
	fma.rn.f32 	%f2631, %f2058, 0f3A83126F, %f2051;
	add.s32 	%r633, %r633, 16;
$L__BB1_240:
	setp.eq.s32 	%p158, %r38, 0;
	@%p158 bra 	$L__BB1_245;
	setp.eq.s32 	%p159, %r38, 1;
	@%p159 bra 	$L__BB1_243;
	add.s32 	%r438, %r633, %r73;
	mul.wide.s32 	%rd116, %r438, 4;
	add.s64 	%rd117, %rd1, %rd116;
	ld.global.nc.v4.f32 	{%f2060, %f2061, %f2062, %f2063}, [%rd117];
	add.f32 	%f2064, %f2060, %f2061;
	add.f32 	%f2065, %f2064, %f2062;
	add.f32 	%f2066, %f2065, %f2063;
	fma.rn.f32 	%f2067, %f2066, 0f3A83126F, %f2631;
	ld.global.nc.v4.f32 	{%f2068, %f2069, %f2070, %f2071}, [%rd117+16];
	add.f32 	%f2072, %f2068, %f2069;
	add.f32 	%f2073, %f2072, %f2070;
	add.f32 	%f2074, %f2073, %f2071;
	fma.rn.f32 	%f2631, %f2074, 0f3A83126F, %f2067;
	add.s32 	%r633, %r633, 8;
$L__BB1_243:
	ld.param.u32 	%r535, [_Z30balanced_expert_routing_kernelPKfPfPiPKiS4_iiif_param_7];
	add.s32 	%r439, %r535, -1;
	and.b32  	%r440, %r439, 4;
	setp.ne.s32 	%p160, %r440, 0;
	@%p160 bra 	$L__BB1_245;
	add.s32 	%r441, %r633, %r73;
	mul.wide.s32 	%rd118, %r441, 4;
	add.s64 	%rd119, %rd1, %rd118;
	ld.global.nc.v4.f32 	{%f2075, %f2076, %f2077, %f2078}, [%rd119];
	add.f32 	%f2079, %f2075, %f2076;
	add.f32 	%f2080, %f2079, %f2077;
	add.f32 	%f2081, %f2080, %f2078;
	fma.rn.f32 	%f2631, %f2081, 0f3A83126F, %f2631;
$L__BB1_245:
	ld.param.u32 	%r536, [_Z30balanced_expert_routing_kernelPKfPfPiPKiS4_iiif_param_7];
	setp.lt.s32 	%p161, %r64, %r65;
	setp.lt.u32 	%p162, %r536, 29;
	sub.f32 	%f2084, %f2631, %f29;
	selp.f32 	%f228, %f2084, %f2631, %p161;
	mov.f32 	%f2639, 0f00000000;
	mov.b32 	%r638, 0;
	@%p162 bra 	$L__BB1_248;
	mov.f32 	%f2639, 0f00000000;
	mov.b32 	%r638, 0;
	mov.u32 	%r637, %r638;
$L__BB1_247:
	.pragma "nounroll";
	add.s32 	%r444, %r638, %r73;
	mul.wide.s32 	%rd120, %r444, 4;
	add.s64 	%rd121, %rd1, %rd120;
	ld.global.nc.v4.f32 	{%f2086, %f2087, %f2088, %f2089}, [%rd121];
	add.f32 	%f2090, %f2086, %f2087;
	add.f32 	%f2091, %f2090, %f2088;
	add.f32 	%f2092, %f2091, %f2089;
	fma.rn.f32 	%f2093, %f2092, 0f3A83126F, %f2639;
	ld.global.nc.v4.f32 	{%f2094, %f2095, %f2096, %f2097}, [%rd121+16];
	add.f32 	%f2098, %f2094, %f2095;
	add.f32 	%f2099, %f2098, %f2096;
	add.f32 	%f2100, %f2099, %f2097;
	fma.rn.f32 	%f2101, %f2100, 0f3A83126F, %f2093;
	ld.global.nc.v4.f32 	{%f2102, %f2103, %f2104, %f2105}, [%rd121+32];
	add.f32 	%f2106, %f2102, %f2103;
	add.f32 	%f2107, %f2106, %f2104;
	add.f32 	%f2108, %f2107, %f2105;
	fma.rn.f32 	%f2109, %f2108, 0f3A83126F, %f2101;
	ld.global.nc.v4.f32 	{%f2110, %f2111, %f2112, %f2113}, [%rd121+48];
	add.f32 	%f2114, %f2110, %f2111;
	add.f32 	%f2115, %f2114, %f2112;
	add.f32 	%f2116, %f2115, %f2113;
	fma.rn.f32 	%f2117, %f2116, 0f3A83126F, %f2109;
	ld.global.nc.v4.f32 	{%f2118, %f2119, %f2120, %f2121}, [%rd121+64];
	add.f32 	%f2122, %f2118, %f2119;
	add.f32 	%f2123, %f2122, %f2120;
	add.f32 	%f2124, %f2123, %f2121;
	fma.rn.f32 	%f2125, %f2124, 0f3A83126F, %f2117;
	ld.global.nc.v4.f32 	{%f2126, %f2127, %f2128, %f2129}, [%rd121+80];
	add.f32 	%f2130, %f2126, %f2127;
	add.f32 	%f2131, %f2130, %f2128;
	add.f32 	%f2132, %f2131, %f2129;
	fma.rn.f32 	%f2133, %f2132, 0f3A83126F, %f2125;
	ld.global.nc.v4.f32 	{%f2134, %f2135, %f2136, %f2137}, [%rd121+96];
	add.f32 	%f2138, %f2134, %f2135;
	add.f32 	%f2139, %f2138, %f2136;
	add.f32 	%f2140, %f2139, %f2137;
	fma.rn.f32 	%f2141, %f2140, 0f3A83126F, %f2133;
	ld.global.nc.v4.f32 	{%f2142, %f2143, %f2144, %f2145}, [%rd121+112];
	add.f32 	%f2146, %f2142, %f2143;
	add.f32 	%f2147, %f2146, %f2144;
	add.f32 	%f2148, %f2147, %f2145;
	fma.rn.f32 	%f2639, %f2148, 0f3A83126F, %f2141;
	add.s32 	%r638, %r638, 32;
	add.s32 	%r637, %r637, 8;
	setp.ne.s32 	%p163, %r637, %r39;
	@%p163 bra 	$L__BB1_247;
$L__BB1_248:
	@%p61 bra 	$L__BB1_256;
	add.s32 	%r445, %r37, -1;
	setp.lt.u32 	%p165, %r445, 3;
	@%p165 bra 	$L__BB1_251;
	add.s32 	%r446, %r638, %r73;
	mul.wide.s32 	%rd122, %r446, 4;
	add.s64 	%rd123, %rd1, %rd122;
	ld.global.nc.v4.f32 	{%f2150, %f2151, %f2152, %f2153}, [%rd123];
	add.f32 	%f2154, %f2150, %f2151;
	add.f32 	%f2155, %f2154, %f2152;
	add.f32 	%f2156, %f2155, %f2153;
	fma.rn.f32 	%f2157, %f2156, 0f3A83126F, %f2639;
	ld.global.nc.v4.f32 	{%f2158, %f2159, %f2160, %f2161}, [%rd123+16];
	add.f32 	%f2162, %f2158, %f2159;
	add.f32 	%f2163, %f2162, %f2160;
	add.f32 	%f2164, %f2163, %f2161;
	fma.rn.f32 	%f2165, %f2164, 0f3A83126F, %f2157;
	ld.global.nc.v4.f32 	{%f2166, %f2167, %f2168, %f2169}, [%rd123+32];
	add.f32 	%f2170, %f2166, %f2167;
	add.f32 	%f2171, %f2170, %f2168;
	add.f32 	%f2172, %f2171, %f2169;
	fma.rn.f32 	%f2173, %f2172, 0f3A83126F, %f2165;
	ld.global.nc.v4.f32 	{%f2174, %f2175, %f2176, %f2177}, [%rd123+48];
	add.f32 	%f2178, %f2174, %f2175;
	add.f32 	%f2179, %f2178, %f2176;
	add.f32 	%f2180, %f2179, %f2177;
	fma.rn.f32 	%f2639, %f2180, 0f3A83126F, %f2173;
	add.s32 	%r638, %r638, 16;
$L__BB1_251:
	setp.eq.s32 	%p166, %r38, 0;
	@%p166 bra 	$L__BB1_256;
	setp.eq.s32 	%p167, %r38, 1;
	@%p167 bra 	$L__BB1_254;
	add.s32 	%r447, %r638, %r73;
	mul.wide.s32 	%rd124, %r447, 4;
	add.s64 	%rd125, %rd1, %rd124;
	ld.global.nc.v4.f32 	{%f2182, %f2183, %f2184, %f2185}, [%rd125];
	add.f32 	%f2186, %f2182, %f2183;
	add.f32 	%f2187, %f2186, %f2184;
	add.f32 	%f2188, %f2187, %f2185;
	fma.rn.f32 	%f2189, %f2188, 0f3A83126F, %f2639;
	ld.global.nc.v4.f32 	{%f2190, %f2191, %f2192, %f2193}, [%rd125+16];
	add.f32 	%f2194, %f2190, %f2191;
	add.f32 	%f2195, %f2194, %f2192;
	add.f32 	%f2196, %f2195, %f2193;
	fma.rn.f32 	%f2639, %f2196, 0f3A83126F, %f2189;
	add.s32 	%r638, %r638, 8;
$L__BB1_254:
	ld.param.u32 	%r537, [_Z30balanced_expert_routing_kernelPKfPfPiPKiS4_iiif_param_7];
	add.s32 	%r448, %r537, -1;
	and.b32  	%r449, %r448, 4;
	setp.ne.s32 	%p168, %r449, 0;
	@%p168 bra 	$L__BB1_256;
	add.s32 	%r450, %r638, %r73;
	mul.wide.s32 	%rd126, %r450, 4;
	add.s64 	%rd127, %rd1, %rd126;
	ld.global.nc.v4.f32 	{%f2197, %f2198, %f2199, %f2200}, [%rd127];
	add.f32 	%f2201, %f2197, %f2198;
	add.f32 	%f2202, %f2201, %f2199;
	add.f32 	%f2203, %f2202, %f2200;
	fma.rn.f32 	%f2639, %f2203, 0f3A83126F, %f2639;
$L__BB1_256:
	ld.param.u32 	%r538, [_Z30balanced_expert_routing_kernelPKfPfPiPKiS4_iiif_param_7];
	setp.lt.s32 	%p169, %r66, %r67;
	setp.lt.u32 	%p170, %r538, 29;
	sub.f32 	%f2206, %f2639, %f30;
	selp.f32 	%f241, %f2206, %f2639, %p169;
	mov.f32 	%f2647, 0f00000000;
	mov.b32 	%r643, 0;
	@%p170 bra 	$L__BB1_259;
	mov.f32 	%f2647, 0f00000000;
	mov.b32 	%r643, 0;
	mov.u32 	%r642, %r643;
$L__BB1_258:
	.pragma "nounroll";
	add.s32 	%r453, %r643, %r73;
	mul.wide.s32 	%rd128, %r453, 4;
	add.s64 	%rd129, %rd1, %rd128;
	ld.global.nc.v4.f32 	{%f2208, %f2209, %f2210, %f2211}, [%rd129];
	add.f32 	%f2212, %f2208, %f2209;
	add.f32 	%f2213, %f2212, %f2210;
	add.f32 	%f2214, %f2213, %f2211;
	fma.rn.f32 	%f2215, %f2214, 0f3A83126F, %f2647;
	ld.global.nc.v4.f32 	{%f2216, %f2217, %f2218, %f2219}, [%rd129+16];
	add.f32 	%f2220, %f2216, %f2217;
	add.f32 	%f2221, %f2220, %f2218;
	add.f32 	%f2222, %f2221, %f2219;
	fma.rn.f32 	%f2223, %f2222, 0f3A83126F, %f2215;
	ld.global.nc.v4.f32 	{%f2224, %f2225, %f2226, %f2227}, [%rd129+32];
	add.f32 	%f2228, %f2224, %f2225;
	add.f32 	%f2229, %f2228, %f2226;
	add.f32 	%f2230, %f2229, %f2227;
	fma.rn.f32 	%f2231, %f2230, 0f3A83126F, %f2223;
	ld.global.nc.v4.f32 	{%f2232, %f2233, %f2234, %f2235}, [%rd129+48];
	add.f32 	%f2236, %f2232, %f2233;
	add.f32 	%f2237, %f2236, %f2234;
	add.f32 	%f2238, %f2237, %f2235;
	fma.rn.f32 	%f2239, %f2238, 0f3A83126F, %f2231;
	ld.global.nc.v4.f32 	{%f2240, %f2241, %f2242, %f2243}, [%rd129+64];
	add.f32 	%f2244, %f2240, %f2241;
	add.f32 	%f2245, %f2244, %f2242;
	add.f32 	%f2246, %f2245, %f2243;
	fma.rn.f32 	%f2247, %f2246, 0f3A83126F, %f2239;
	ld.global.nc.v4.f32 	{%f2248, %f2249, %f2250, %f2251}, [%rd129+80];
	add.f32 	%f2252, %f2248, %f2249;
	add.f32 	%f2253, %f2252, %f2250;
	add.f32 	%f2254, %f2253, %f2251;
	fma.rn.f32 	%f2255, %f2254, 0f3A83126F, %f2247;
	ld.global.nc.v4.f32 	{%f2256, %f2257, %f2258, %f2259}, [%rd129+96];
	add.f32 	%f2260, %f2256, %f2257;
	add.f32 	%f2261, %f2260, %f2258;
	add.f32 	%f2262, %f2261, %f2259;
	fma.rn.f32 	%f2263, %f2262, 0f3A83126F, %f2255;
	ld.global.nc.v4.f32 	{%f2264, %f2265, %f2266, %f2267}, [%rd129+112];
	add.f32 	%f2268, %f2264, %f2265;
	add.f32 	%f2269, %f2268, %f2266;
	add.f32 	%f2270, %f2269, %f2267;
	fma.rn.f32 	%f2647, %f2270, 0f3A83126F, %f2263;
	add.s32 	%r643, %r643, 32;
	add.s32 	%r642, %r642, 8;
	setp.ne.s32 	%p171, %r642, %r39;
	@%p171 bra 	$L__BB1_258;
$L__BB1_259:
	@%p61 bra 	$L__BB1_267;
	add.s32 	%r454, %r37, -1;
	setp.lt.u32 	%p173, %r454, 3;
	@%p173 bra 	$L__BB1_262;
	add.s32 	%r455, %r643, %r73;
	mul.wide.s32 	%rd130, %r455, 4;
	add.s64 	%rd131, %rd1, %rd130;
	ld.global.nc.v4.f32 	{%f2272, %f2273, %f2274, %f2275}, [%rd131];
	add.f32 	%f2276, %f2272, %f2273;
	add.f32 	%f2277, %f2276, %f2274;
	add.f32 	%f2278, %f2277, %f2275;
	fma.rn.f32 	%f2279, %f2278, 0f3A83126F, %f2647;
	ld.global.nc.v4.f32 	{%f2280, %f2281, %f2282, %f2283}, [%rd131+16];
	add.f32 	%f2284, %f2280, %f2281;
	add.f32 	%f2285, %f2284, %f2282;
	add.f32 	%f2286, %f2285, %f2283;
	fma.rn.f32 	%f2287, %f2286, 0f3A83126F, %f2279;
	ld.global.nc.v4.f32 	{%f2288, %f2289, %f2290, %f2291}, [%rd131+32];
	add.f32 	%f2292, %f2288, %f2289;
	add.f32 	%f2293, %f2292, %f2290;
	add.f32 	%f2294, %f2293, %f2291;
	fma.rn.f32 	%f2295, %f2294, 0f3A83126F, %f2287;
	ld.global.nc.v4.f32 	{%f2296, %f2297, %f2298, %f2299}, [%rd131+48];
	add.f32 	%f2300, %f2296, %f2297;
	add.f32 	%f2301, %f2300, %f2298;
	add.f32 	%f2302, %f2301, %f2299;
	fma.rn.f32 	%f2647, %f2302, 0f3A83126F, %f2295;
	add.s32 	%r643, %r643, 16;
$L__BB1_262:
	setp.eq.s32 	%p174, %r38, 0;
	@%p174 bra 	$L__BB1_267;
	setp.eq.s32 	%p175, %r38, 1;
	@%p175 bra 	$L__BB1_265;
	add.s32 	%r456, %r643, %r73;
	mul.wide.s32 	%rd132, %r456, 4;
	add.s64 	%rd133, %rd1, %rd132;
	ld.global.nc.v4.f32 	{%f2304, %f2305, %f2306, %f2307}, [%rd133];
	add.f32 	%f2308, %f2304, %f2305;
	add.f32 	%f2309, %f2308, %f2306;
	add.f32 	%f2310, %f2309, %f2307;
	fma.rn.f32 	%f2311, %f2310, 0f3A83126F, %f2647;
	ld.global.nc.v4.f32 	{%f2312, %f2313, %f2314, %f2315}, [%rd133+16];
	add.f32 	%f2316, %f2312, %f2313;
	add.f32 	%f2317, %f2316, %f2314;
	add.f32 	%f2318, %f2317, %f2315;
	fma.rn.f32 	%f2647, %f2318, 0f3A83126F, %f2311;
	add.s32 	%r643, %r643, 8;
$L__BB1_265:
	ld.param.u32 	%r539, [_Z30balanced_expert_routing_kernelPKfPfPiPKiS4_iiif_param_7];
	add.s32 	%r457, %r539, -1;
	and.b32  	%r458, %r457, 4;
	setp.ne.s32 	%p176, %r458, 0;
	@%p176 bra 	$L__BB1_267;
	add.s32 	%r459, %r643, %r73;
	mul.wide.s32 	%rd134, %r459, 4;
	add.s64 	%rd135, %rd1, %rd134;
	ld.global.nc.v4.f32 	{%f2319, %f2320, %f2321, %f2322}, [%rd135];
	add.f32 	%f2323, %f2319, %f2320;
	add.f32 	%f2324, %f2323, %f2321;
	add.f32 	%f2325, %f2324, %f2322;
	fma.rn.f32 	%f2647, %f2325, 0f3A83126F, %f2647;
$L__BB1_267:
	ld.param.u32 	%r540, [_Z30balanced_expert_routing_kernelPKfPfPiPKiS4_iiif_param_7];
	setp.lt.s32 	%p177, %r68, %r69;
	setp.lt.u32 	%p178, %r540, 29;
	sub.f32 	%f2328, %f2647, %f31;
	selp.f32 	%f254, %f2328, %f2647, %p177;
	mov.f32 	%f2655, 0f00000000;
	mov.b32 	%r648, 0;
	@%p178 bra 	$L__BB1_270;
	mov.f32 	%f2655, 0f00000000;
	mov.b32 	%r648, 0;
	mov.u32 	%r647, %r648;
$L__BB1_269:
	.pragma "nounroll";
	add.s32 	%r462, %r648, %r73;
	mul.wide.s32 	%rd136, %r462, 4;
	add.s64 	%rd137, %rd1, %rd136;
	ld.global.nc.v4.f32 	{%f2330, %f2331, %f2332, %f2333}, [%rd137];
	add.f32 	%f2334, %f2330, %f2331;
	add.f32 	%f2335, %f2334, %f2332;
	add.f32 	%f2336, %f2335, %f2333;
	fma.rn.f32 	%f2337, %f2336, 0f3A83126F, %f2655;
	ld.global.nc.v4.f32 	{%f2338, %f2339, %f2340, %f2341}, [%rd137+16];
	add.f32 	%f2342, %f2338, %f2339;
	add.f32 	%f2343, %f2342, %f2340;
	add.f32 	%f2344, %f2343, %f2341;
	fma.rn.f32 	%f2345, %f2344, 0f3A83126F, %f2337;
	ld.global.nc.v4.f32 	{%f2346, %f2347, %f2348, %f2349}, [%rd137+32];
	add.f32 	%f2350, %f2346, %f2347;
	add.f32 	%f2351, %f2350, %f2348;
	add.f32 	%f2352, %f2351, %f2349;
	fma.rn.f32 	%f2353, %f2352, 0f3A83126F, %f2345;
	ld.global.nc.v4.f32 	{%f2354, %f2355, %f2356, %f2357}, [%rd137+48];
	add.f32 	%f2358, %f2354, %f2355;
	add.f32 	%f2359, %f2358, %f2356;
	add.f32 	%f2360, %f2359, %f2357;
	fma.rn.f32 	%f2361, %f2360, 0f3A83126F, %f2353;
	ld.global.nc.v4.f32 	{%f2362, %f2363, %f2364, %f2365}, [%rd137+64];
	add.f32 	%f2366, %f2362, %f2363;
	add.f32 	%f2367, %f2366, %f2364;
	add.f32 	%f2368, %f2367, %f2365;
	fma.rn.f32 	%f2369, %f2368, 0f3A83126F, %f2361;
	ld.global.nc.v4.f32 	{%f2370, %f2371, %f2372, %f2373}, [%rd137+80];
	add.f32 	%f2374, %f2370, %f2371;
	add.f32 	%f2375, %f2374, %f2372;
	add.f32 	%f2376, %f2375, %f2373;
	fma.rn.f32 	%f2377, %f2376, 0f3A83126F, %f2369;
	ld.global.nc.v4.f32 	{%f2378, %f2379, %f2380, %f2381}, [%rd137+96];
	add.f32 	%f2382, %f2378, %f2379;
	add.f32 	%f2383, %f2382, %f2380;
	add.f32 	%f2384, %f2383, %f2381;
	fma.rn.f32 	%f2385, %f2384, 0f3A83126F, %f2377;
	ld.global.nc.v4.f32 	{%f2386, %f2387, %f2388, %f2389}, [%rd137+112];
	add.f32 	%f2390, %f2386, %f2387;
	add.f32 	%f2391, %f2390, %f2388;
	add.f32 	%f2392, %f2391, %f2389;
	fma.rn.f32 	%f2655, %f2392, 0f3A83126F, %f2385;
	add.s32 	%r648, %r648, 32;
	add.s32 	%r647, %r647, 8;
	setp.ne.s32 	%p179, %r647, %r39;
	@%p179 bra 	$L__BB1_269;
$L__BB1_270:
	@%p61 bra 	$L__BB1_278;
	add.s32 	%r463, %r37, -1;
	setp.lt.u32 	%p181, %r463, 3;
	@%p181 bra 	$L__BB1_273;
	add.s32 	%r464, %r648, %r73;
	mul.wide.s32 	%rd138, %r464, 4;
	add.s64 	%rd139, %rd1, %rd138;
	ld.global.nc.v4.f32 	{%f2394, %f2395, %f2396, %f2397}, [%rd139];
	add.f32 	%f2398, %f2394, %f2395;
	add.f32 	%f2399, %f2398, %f2396;
	add.f32 	%f2400, %f2399, %f2397;
	fma.rn.f32 	%f2401, %f2400, 0f3A83126F, %f2655;
	ld.global.nc.v4.f32 	{%f2402, %f2403, %f2404, %f2405}, [%rd139+16];
	add.f32 	%f2406, %f2402, %f2403;
	add.f32 	%f2407, %f2406, %f2404;
	add.f32 	%f2408, %f2407, %f2405;
	fma.rn.f32 	%f2409, %f2408, 0f3A83126F, %f2401;
	ld.global.nc.v4.f32 	{%f2410, %f2411, %f2412, %f2413}, [%rd139+32];
	add.f32 	%f2414, %f2410, %f2411;
	add.f32 	%f2415, %f2414, %f2412;
	add.f32 	%f2416, %f2415, %f2413;
	fma.rn.f32 	%f2417, %f2416, 0f3A83126F, %f2409;
	ld.global.nc.v4.f32 	{%f2418, %f2419, %f2420, %f2421}, [%rd139+48];
	add.f32 	%f2422, %f2418, %f2419;
	add.f32 	%f2423, %f2422, %f2420;
	add.f32 	%f2424, %f2423, %f2421;
	fma.rn.f32 	%f2655, %f2424, 0f3A83126F, %f2417;
	add.s32 	%r648, %r648, 16;
$L__BB1_273:
	setp.eq.s32 	%p182, %r38, 0;
	@%p182 bra 	$L__BB1_278;
	setp.eq.s32 	%p183, %r38, 1;
	@%p183 bra 	$L__BB1_276;
	add.s32 	%r465, %r648, %r73;
	mul.wide.s32 	%rd140, %r465, 4;
	add.s64 	%rd141, %rd1, %rd140;
	ld.global.nc.v4.f32 	{%f2426, %f2427, %f2428, %f2429}, [%rd141];
	add.f32 	%f2430, %f2426, %f2427;
	add.f32 	%f2431, %f2430, %f2428;
	add.f32 	%f2432, %f2431, %f2429;
	fma.rn.f32 	%f2433, %f2432, 0f3A83126F, %f2655;
	ld.global.nc.v4.f32 	{%f2434, %f2435, %f2436, %f2437}, [%rd141+16];
	add.f32 	%f2438, %f2434, %f2435;
	add.f32 	%f2439, %f2438, %f2436;
	add.f32 	%f2440, %f2439, %f2437;
	fma.rn.f32 	%f2655, %f2440, 0f3A83126F, %f2433;
	add.s32 	%r648, %r648, 8;
$L__BB1_276:
	ld.param.u32 	%r541, [_Z30balanced_expert_routing_kernelPKfPfPiPKiS4_iiif_param_7];
	add.s32 	%r466, %r541, -1;
	and.b32  	%r467, %r466, 4;
	setp.ne.s32 	%p184, %r467, 0;
	@%p184 bra 	$L__BB1_278;
	add.s32 	%r468, %r648, %r73;
	mul.wide.s32 	%rd142, %r468, 4;
	add.s64 	%rd143, %rd1, %rd142;
	ld.global.nc.v4.f32 	{%f2441, %f2442, %f2443, %f2444}, [%rd143];
	add.f32 	%f2445, %f2441, %f2442;
	add.f32 	%f2446, %f2445, %f2443;
	add.f32 	%f2447, %f2446, %f2444;
	fma.rn.f32 	%f2655, %f2447, 0f3A83126F, %f2655;
$L__BB1_278:
	sub.f32 	%f2448, %f2662, %f17;
	setp.lt.s32 	%p185, %r40, %r41;
	selp.f32 	%f2449, %f2448, %f2662, %p185;
	setp.lt.s32 	%p186, %r70, %r71;
	sub.f32 	%f2450, %f2655, %f32;
	selp.f32 	%f267, %f2450, %f2655, %p186;
	setp.equ.f32 	%p187, %f2449, 0fFF800000;
	selp.s32 	%r544, -1, 0, %p187;
	selp.f32 	%f268, 0fFF800000, %f2449, %p187;
	setp.gt.f32 	%p188, %f85, %f268;
	mov.b32 	%r546, 1;
	mov.f32 	%f2501, %f268;
	mov.f32 	%f2502, %f85;
	@%p188 bra 	$L__BB1_63;
	bra.uni 	$L__BB1_61;
$L__BB1_279:
	.pragma "nounroll";
	mul.wide.s32 	%rd16, %r573, 4;
	add.s64 	%rd17, %rd1, %rd16;
	ld.global.nc.v4.f32 	{%f501, %f502, %f503, %f504}, [%rd17];
	add.f32 	%f505, %f501, %f502;
	add.f32 	%f506, %f505, %f503;
	add.f32 	%f507, %f506, %f504;
	fma.rn.f32 	%f508, %f507, 0f3A83126F, %f2662;
	ld.global.nc.v4.f32 	{%f509, %f510, %f511, %f512}, [%rd17+16];
	add.f32 	%f513, %f509, %f510;
	add.f32 	%f514, %f513, %f511;
	add.f32 	%f515, %f514, %f512;
	fma.rn.f32 	%f516, %f515, 0f3A83126F, %f508;
	ld.global.nc.v4.f32 	{%f517, %f518, %f519, %f520}, [%rd17+32];
	add.f32 	%f521, %f517, %f518;
	add.f32 	%f522, %f521, %f519;
	add.f32 	%f523, %f522, %f520;
	fma.rn.f32 	%f524, %f523, 0f3A83126F, %f516;
	ld.global.nc.v4.f32 	{%f525, %f526, %f527, %f528}, [%rd17+48];
	add.f32 	%f529, %f525, %f526;
	add.f32 	%f530, %f529, %f527;
	add.f32 	%f531, %f530, %f528;
	fma.rn.f32 	%f532, %f531, 0f3A83126F, %f524;
	ld.global.nc.v4.f32 	{%f533, %f534, %f535, %f536}, [%rd17+64];
	add.f32 	%f537, %f533, %f534;
	add.f32 	%f538, %f537, %f535;
	add.f32 	%f539, %f538, %f536;
	fma.rn.f32 	%f540, %f539, 0f3A83126F, %f532;
	ld.global.nc.v4.f32 	{%f541, %f542, %f543, %f544}, [%rd17+80];
	add.f32 	%f545, %f541, %f542;
	add.f32 	%f546, %f545, %f543;
	add.f32 	%f547, %f546, %f544;
	fma.rn.f32 	%f548, %f547, 0f3A83126F, %f540;
	ld.global.nc.v4.f32 	{%f549, %f550, %f551, %f552}, [%rd17+96];
	add.f32 	%f553, %f549, %f550;
	add.f32 	%f554, %f553, %f551;
	add.f32 	%f555, %f554, %f552;
	fma.rn.f32 	%f556, %f555, 0f3A83126F, %f548;
	ld.global.nc.v4.f32 	{%f557, %f558, %f559, %f560}, [%rd17+112];
	add.f32 	%f561, %f557, %f558;
	add.f32 	%f562, %f561, %f559;
	add.f32 	%f563, %f562, %f560;
	fma.rn.f32 	%f2662, %f563, 0f3A83126F, %f556;
	add.s32 	%r651, %r651, 32;
	add.s32 	%r574, %r574, 8;
	add.s32 	%r573, %r573, 32;
	setp.eq.s32 	%p60, %r574, 0;
	@%p60 bra 	$L__BB1_280;
	bra.uni 	$L__BB1_279;
$L__BB1_280:
	ld.param.u32 	%r517, [_Z30balanced_expert_routing_kernelPKfPfPiPKiS4_iiif_param_7];
	add.s32 	%r345, %r517, -1;
	and.b32  	%r250, %r345, 4;
	add.s32 	%r251, %r37, -1;
	add.s32 	%r252, %r38, -1;
	setp.eq.s32 	%p61, %r37, 0;
	@%p61 bra 	$L__BB1_288;
	setp.lt.u32 	%p62, %r251, 3;
	@%p62 bra 	$L__BB1_283;
	add.s32 	%r346, %r651, %r73;
	mul.wide.s32 	%rd18, %r346, 4;
	add.s64 	%rd19, %rd1, %rd18;
	ld.global.nc.v4.f32 	{%f565, %f566, %f567, %f568}, [%rd19];
	add.f32 	%f569, %f565, %f566;
	add.f32 	%f570, %f569, %f567;
	add.f32 	%f571, %f570, %f568;
	fma.rn.f32 	%f572, %f571, 0f3A83126F, %f2662;
	ld.global.nc.v4.f32 	{%f573, %f574, %f575, %f576}, [%rd19+16];
	add.f32 	%f577, %f573, %f574;
	add.f32 	%f578, %f577, %f575;
	add.f32 	%f579, %f578, %f576;
	fma.rn.f32 	%f580, %f579, 0f3A83126F, %f572;
	ld.global.nc.v4.f32 	{%f581, %f582, %f583, %f584}, [%rd19+32];
	add.f32 	%f585, %f581, %f582;
	add.f32 	%f586, %f585, %f583;
	add.f32 	%f587, %f586, %f584;
	fma.rn.f32 	%f588, %f587, 0f3A83126F, %f580;
	ld.global.nc.v4.f32 	{%f589, %f590, %f591, %f592}, [%rd19+48];
	add.f32 	%f593, %f589, %f590;
	add.f32 	%f594, %f593, %f591;
	add.f32 	%f595, %f594, %f592;
	fma.rn.f32 	%f2662, %f595, 0f3A83126F, %f588;
	add.s32 	%r651, %r651, 16;
$L__BB1_283:
	setp.eq.s32 	%p63, %r38, 0;
	@%p63 bra 	$L__BB1_288;
	setp.eq.s32 	%p64, %r252, 0;
	@%p64 bra 	$L__BB1_286;
	add.s32 	%r347, %r651, %r73;
	mul.wide.s32 	%rd20, %r347, 4;
	add.s64 	%rd21, %rd1, %rd20;
	ld.global.nc.v4.f32 	{%f597, %f598, %f599, %f600}, [%rd21];
	add.f32 	%f601, %f597, %f598;
	add.f32 	%f602, %f601, %f599;
	add.f32 	%f603, %f602, %f600;
	fma.rn.f32 	%f604, %f603, 0f3A83126F, %f2662;
	ld.global.nc.v4.f32 	{%f605, %f606, %f607, %f608}, [%rd21+16];
	add.f32 	%f609, %f605, %f606;
	add.f32 	%f610, %f609, %f607;
	add.f32 	%f611, %f610, %f608;
	fma.rn.f32 	%f2662, %f611, 0f3A83126F, %f604;
	add.s32 	%r651, %r651, 8;
$L__BB1_286:
	setp.ne.s32 	%p65, %r250, 0;
	@%p65 bra 	$L__BB1_288;
	add.s32 	%r348, %r651, %r73;
	mul.wide.s32 	%rd22, %r348, 4;
	add.s64 	%rd23, %rd1, %rd22;
	ld.global.nc.v4.f32 	{%f612, %f613, %f614, %f615}, [%rd23];
	add.f32 	%f616, %f612, %f613;
	add.f32 	%f617, %f616, %f614;
	add.f32 	%f618, %f617, %f615;
	fma.rn.f32 	%f2662, %f618, 0f3A83126F, %f2662;
$L__BB1_288:
	ld.param.u32 	%r518, [_Z30balanced_expert_routing_kernelPKfPfPiPKiS4_iiif_param_7];
	setp.lt.u32 	%p66, %r518, 29;
	mov.f32 	%f2543, 0f00000000;
	mov.b32 	%r578, 0;
	@%p66 bra 	$L__BB1_116;
	bra.uni 	$L__BB1_114;

}
	// .globl	_Z31optimized_expert_forward_kernelPKfPKiS0_PfS0_iiii
.visible .entry _Z31optimized_expert_forward_kernelPKfPKiS0_PfS0_iiii(
	.param .u64 .ptr .align 1 _Z31optimized_expert_forward_kernelPKfPKiS0_PfS0_iiii_param_0,
	.param .u64 .ptr .align 1 _Z31optimized_expert_forward_kernelPKfPKiS0_PfS0_iiii_param_1,
	.param .u64 .ptr .align 1 _Z31optimized_expert_forward_kernelPKfPKiS0_PfS0_iiii_param_2,
	.param .u64 .ptr .align 1 _Z31optimized_expert_forward_kernelPKfPKiS0_PfS0_iiii_param_3,
	.param .u64 .ptr .align 1 _Z31optimized_expert_forward_kernelPKfPKiS0_PfS0_iiii_param_4,
	.param .u32 _Z31optimized_expert_forward_kernelPKfPKiS0_PfS0_iiii_param_5,
	.param .u32 _Z31optimized_expert_forward_kernelPKfPKiS0_PfS0_iiii_param_6,
	.param .u32 _Z31optimized_expert_forward_kernelPKfPKiS0_PfS0_iiii_param_7,
	.param .u32 _Z31optimized_expert_forward_kernelPKfPKiS0_PfS0_iiii_param_8
)
{
	.reg .pred 	%p<26>;
	.reg .b32 	%r<39>;
	.reg .b32 	%f<149>;
	.reg .b64 	%rd<26>;

	ld.param.u64 	%rd11, [_Z31optimized_expert_forward_kernelPKfPKiS0_PfS0_iiii_param_0];
	ld.param.u64 	%rd9, [_Z31optimized_expert_forward_kernelPKfPKiS0_PfS0_iiii_param_1];
	ld.param.u64 	%rd10, [_Z31optimized_expert_forward_kernelPKfPKiS0_PfS0_iiii_param_2];
	ld.param.u64 	%rd12, [_Z31optimized_expert_forward_kernelPKfPKiS0_PfS0_iiii_param_3];
	ld.param.u32 	%r19, [_Z31optimized_expert_forward_kernelPKfPKiS0_PfS0_iiii_param_5];
	ld.param.u32 	%r21, [_Z31optimized_expert_forward_kernelPKfPKiS0_PfS0_iiii_param_6];
	ld.param.u32 	%r22, [_Z31optimized_expert_forward_kernelPKfPKiS0_PfS0_iiii_param_7];
	ld.param.u32 	%r20, [_Z31optimized_expert_forward_kernelPKfPKiS0_PfS0_iiii_param_8];
	cvta.to.global.u64 	%rd1, %rd12;
	cvta.to.global.u64 	%rd2, %rd11;
	mov.u32 	%r23, %ctaid.x;
	mov.u32 	%r1, %ntid.x;
	mov.u32 	%r24, %tid.x;
	mad.lo.s32 	%r34, %r23, %r1, %r24;
	mul.lo.s32 	%r3, %r22, %r21;
	setp.ge.s32 	%p1, %r34, %r3;
	setp.lt.s32 	%p2, %r20, 1;
	or.pred  	%p3, %p1, %p2;
	@%p3 bra 	$L__BB2_13;
	and.b32  	%r4, %r20, 3;
	and.b32  	%r5, %r20, 2147483644;
	and.b32  	%r6, %r20, 1;
	neg.s32 	%r7, %r5;
	mov.u32 	%r25, %nctaid.x;
	mul.lo.s32 	%r8, %r25, %r1;
	cvta.to.global.u64 	%rd3, %rd9;
	cvta.to.global.u64 	%rd4, %rd10;
$L__BB2_2:
	shl.b32 	%r26, %r34, 1;
	cvt.s64.s32 	%rd25, %r26;
	mul.wide.s32 	%rd13, %r26, 4;
	add.s64 	%rd6, %rd3, %rd13;
	ld.global.nc.u32 	%r27, [%rd6];
	setp.eq.s32 	%p4, %r27, %r19;
	@%p4 bra 	$L__BB2_4;
	cvt.u32.u64 	%r28, %rd25;
	add.s32 	%r29, %r28, 1;
	cvt.s64.s32 	%rd25, %r29;
	ld.global.nc.u32 	%r30, [%rd6+4];
	setp.ne.s32 	%p5, %r30, %r19;
	@%p5 bra 	$L__BB2_12;
$L__BB2_4:
	setp.lt.u32 	%p6, %r20, 4;
	shl.b64 	%rd14, %rd25, 2;
	add.s64 	%rd15, %rd4, %rd14;
	ld.global.nc.f32 	%f1, [%rd15];
	mul.lo.s32 	%r10, %r34, %r20;
	mov.b32 	%r38, 0;
	@%p6 bra 	$L__BB2_7;
	mov.u32 	%r35, %r10;
	mov.u32 	%r36, %r7;
$L__BB2_6:
	.pragma "nounroll";
	mul.wide.s32 	%rd16, %r35, 4;
	add.s64 	%rd17, %rd2, %rd16;
	add.s64 	%rd18, %rd1, %rd16;
	ld.global.nc.f32 	%f2, [%rd17];
	mul.f32 	%f3, %f2, 0f3F000000;
	abs.f32 	%f4, %f3;
	mul.f32 	%f5, %f4, 0f4038AA3B;
	ex2.approx.ftz.f32 	%f6, %f5;
	add.f32 	%f7, %f6, 0f3F800000;
	rcp.approx.ftz.f32 	%f8, %f7;
	fma.rn.f32 	%f9, %f8, 0fC0000000, 0f3F800000;
	setp.ge.f32 	%p7, %f4, 0f41102CB4;
	selp.f32 	%f10, 0f3F800000, %f9, %p7;
	copysign.f32 	%f11, %f3, %f10;
	mul.f32 	%f12, %f3, %f3;
	fma.rn.f32 	%f13, %f12, 0f3C80F082, 0fBD563CAE;
	fma.rn.f32 	%f14, %f13, %f12, 0f3E085941;
	fma.rn.f32 	%f15, %f14, %f12, 0fBEAAA9ED;
	fma.rn.f32 	%f16, %f15, %f12, 0f00000000;
	fma.rn.f32 	%f17, %f16, %f3, %f3;
	setp.ge.f32 	%p8, %f4, 0f3F19999A;
	selp.f32 	%f18, %f11, %f17, %p8;
	mul.f32 	%f19, %f18, 0f3DCCCCCD;
	fma.rn.f32 	%f20, %f2, 0f3F4CCCCD, %f19;
	mul.f32 	%f21, %f1, %f20;
	atom.global.add.f32 	%f22, [%rd18], %f21;
	ld.global.nc.f32 	%f23, [%rd17+4];
	mul.f32 	%f24, %f23, 0f3F000000;
	abs.f32 	%f25, %f24;
	mul.f32 	%f26, %f25, 0f4038AA3B;
	ex2.approx.ftz.f32 	%f27, %f26;
	add.f32 	%f28, %f27, 0f3F800000;
	rcp.approx.ftz.f32 	%f29, %f28;
	fma.rn.f32 	%f30, %f29, 0fC0000000, 0f3F800000;
	setp.ge.f32 	%p9, %f25, 0f41102CB4;
	selp.f32 	%f31, 0f3F800000, %f30, %p9;
	copysign.f32 	%f32, %f24, %f31;
	mul.f32 	%f33, %f24, %f24;
	fma.rn.f32 	%f34, %f33, 0f3C80F082, 0fBD563CAE;
	fma.rn.f32 	%f35, %f34, %f33, 0f3E085941;
	fma.rn.f32 	%f36, %f35, %f33, 0fBEAAA9ED;
	fma.rn.f32 	%f37, %f36, %f33, 0f00000000;
	fma.rn.f32 	%f38, %f37, %f24, %f24;
	setp.ge.f32 	%p10, %f25, 0f3F19999A;
	selp.f32 	%f39, %f32, %f38, %p10;
	mul.f32 	%f40, %f39, 0f3DCCCCCD;
	fma.rn.f32 	%f41, %f23, 0f3F4CCCCD, %f40;
	mul.f32 	%f42, %f1, %f41;
	atom.global.add.f32 	%f43, [%rd18+4], %f42;
	ld.global.nc.f32 	%f44, [%rd17+8];
	mul.f32 	%f45, %f44, 0f3F000000;
	abs.f32 	%f46, %f45;
	mul.f32 	%f47, %f46, 0f4038AA3B;
	ex2.approx.ftz.f32 	%f48, %f47;
	add.f32 	%f49, %f48, 0f3F800000;
	rcp.approx.ftz.f32 	%f50, %f49;
	fma.rn.f32 	%f51, %f50, 0fC0000000, 0f3F800000;
	setp.ge.f32 	%p11, %f46, 0f41102CB4;
	selp.f32 	%f52, 0f3F800000, %f51, %p11;
	copysign.f32 	%f53, %f45, %f52;
	mul.f32 	%f54, %f45, %f45;
	fma.rn.f32 	%f55, %f54, 0f3C80F082, 0fBD563CAE;
	fma.rn.f32 	%f56, %f55, %f54, 0f3E085941;
	fma.rn.f32 	%f57, %f56, %f54, 0fBEAAA9ED;
	fma.rn.f32 	%f58, %f57, %f54, 0f00000000;
	fma.rn.f32 	%f59, %f58, %f45, %f45;
	setp.ge.f32 	%p12, %f46, 0f3F19999A;
	selp.f32 	%f60, %f53, %f59, %p12;
	mul.f32 	%f61, %f60, 0f3DCCCCCD;
	fma.rn.f32 	%f62, %f44, 0f3F4CCCCD, %f61;
	mul.f32 	%f63, %f1, %f62;
	atom.global.add.f32 	%f64, [%rd18+8], %f63;
	ld.global.nc.f32 	%f65, [%rd17+12];
	mul.f32 	%f66, %f65, 0f3F000000;
	abs.f32 	%f67, %f66;
	mul.f32 	%f68, %f67, 0f4038AA3B;
	ex2.approx.ftz.f32 	%f69, %f68;
	add.f32 	%f70, %f69, 0f3F800000;
	rcp.approx.ftz.f32 	%f71, %f70;
	fma.rn.f32 	%f72, %f71, 0fC0000000, 0f3F800000;
	setp.ge.f32 	%p13, %f67, 0f41102CB4;
	selp.f32 	%f73, 0f3F800000, %f72, %p13;
	copysign.f32 	%f74, %f66, %f73;
	mul.f32 	%f75, %f66, %f66;
	fma.rn.f32 	%f76, %f75, 0f3C80F082, 0fBD563CAE;
	fma.rn.f32 	%f77, %f76, %f75, 0f3E085941;
	fma.rn.f32 	%f78, %f77, %f75, 0fBEAAA9ED;
	fma.rn.f32 	%f79, %f78, %f75, 0f00000000;
	fma.rn.f32 	%f80, %f79, %f66, %f66;
	setp.ge.f32 	%p14, %f67, 0f3F19999A;
	selp.f32 	%f81, %f74, %f80, %p14;
	mul.f32 	%f82, %f81, 0f3DCCCCCD;
	fma.rn.f32 	%f83, %f65, 0f3F4CCCCD, %f82;
	mul.f32 	%f84, %f1, %f83;
	atom.global.add.f32 	%f85, [%rd18+12], %f84;
	add.s32 	%r36, %r36, 4;
	add.s32 	%r35, %r35, 4;
	setp.ne.s32 	%p15, %r36, 0;
	mov.u32 	%r38, %r5;
	@%p15 bra 	$L__BB2_6;
$L__BB2_7:
	setp.eq.s32 	%p16, %r4, 0;
	@%p16 bra 	$L__BB2_12;
	setp.eq.s32 	%p17, %r4, 1;
	@%p17 bra 	$L__BB2_10;
	add.s32 	%r32, %r38, %r10;
	mul.wide.s32 	%rd19, %r32, 4;
	add.s64 	%rd20, %rd2, %rd19;
	ld.global.nc.f32 	%f86, [%rd20];
	mul.f32 	%f87, %f86, 0f3F000000;
	abs.f32 	%f88, %f87;
	mul.f32 	%f89, %f88, 0f4038AA3B;
	ex2.approx.ftz.f32 	%f90, %f89;
	add.f32 	%f91, %f90, 0f3F800000;
	rcp.approx.ftz.f32 	%f92, %f91;
	fma.rn.f32 	%f93, %f92, 0fC0000000, 0f3F800000;
	setp.ge.f32 	%p18, %f88, 0f41102CB4;
	selp.f32 	%f94, 0f3F800000, %f93, %p18;
	copysign.f32 	%f95, %f87, %f94;
	mul.f32 	%f96, %f87, %f87;
	fma.rn.f32 	%f97, %f96, 0f3C80F082, 0fBD563CAE;
	fma.rn.f32 	%f98, %f97, %f96, 0f3E085941;
	fma.rn.f32 	%f99, %f98, %f96, 0fBEAAA9ED;
	fma.rn.f32 	%f100, %f99, %f96, 0f00000000;
	fma.rn.f32 	%f101, %f100, %f87, %f87;
	setp.ge.f32 	%p19, %f88, 0f3F19999A;
	selp.f32 	%f102, %f95, %f101, %p19;
	mul.f32 	%f103, %f102, 0f3DCCCCCD;
	fma.rn.f32 	%f104, %f86, 0f3F4CCCCD, %f103;
	add.s64 	%rd21, %rd1, %rd19;
	mul.f32 	%f105, %f1, %f104;
	atom.global.add.f32 	%f106, [%rd21], %f105;
	ld.global.nc.f32 	%f107, [%rd20+4];
	mul.f32 	%f108, %f107, 0f3F000000;
	abs.f32 	%f109, %f108;
	mul.f32 	%f110, %f109, 0f4038AA3B;
	ex2.approx.ftz.f32 	%f111, %f110;
	add.f32 	%f112, %f111, 0f3F800000;
	rcp.approx.ftz.f32 	%f113, %f112;
	fma.rn.f32 	%f114, %f113, 0fC0000000, 0f3F800000;
	setp.ge.f32 	%p20, %f109, 0f41102CB4;
	selp.f32 	%f115, 0f3F800000, %f114, %p20;
	copysign.f32 	%f116, %f108, %f115;
	mul.f32 	%f117, %f108, %f108;
	fma.rn.f32 	%f118, %f117, 0f3C80F082, 0fBD563CAE;
	fma.rn.f32 	%f119, %f118, %f117, 0f3E085941;
	fma.rn.f32 	%f120, %f119, %f117, 0fBEAAA9ED;
	fma.rn.f32 	%f121, %f120, %f117, 0f00000000;
	fma.rn.f32 	%f122, %f121, %f108, %f108;
	setp.ge.f32 	%p21, %f109, 0f3F19999A;
	selp.f32 	%f123, %f116, %f122, %p21;
	mul.f32 	%f124, %f123, 0f3DCCCCCD;
	fma.rn.f32 	%f125, %f107, 0f3F4CCCCD, %f124;
	mul.f32 	%f126, %f1, %f125;
	atom.global.add.f32 	%f127, [%rd21+4], %f126;
	add.s32 	%r38, %r38, 2;
$L__BB2_10:
	setp.eq.s32 	%p22, %r6, 0;
	@%p22 bra 	$L__BB2_12;
	add.s32 	%r33, %r38, %r10;
	mul.wide.s32 	%rd22, %r33, 4;
	add.s64 	%rd23, %rd2, %rd22;
	ld.global.nc.f32 	%f128, [%rd23];
	mul.f32 	%f129, %f128, 0f3F000000;
	abs.f32 	%f130, %f129;
	mul.f32 	%f131, %f130, 0f4038AA3B;
	ex2.approx.ftz.f32 	%f132, %f131;
	add.f32 	%f133, %f132, 0f3F800000;
	rcp.approx.ftz.f32 	%f134, %f133;
	fma.rn.f32 	%f135, %f134, 0fC0000000, 0f3F800000;
	setp.ge.f32 	%p23, %f130, 0f41102CB4;
	selp.f32 	%f136, 0f3F800000, %f135, %p23;
	copysign.f32 	%f137, %f129, %f136;
	mul.f32 	%f138, %f129, %f129;
	fma.rn.f32 	%f139, %f138, 0f3C80F082, 0fBD563CAE;
	fma.rn.f32 	%f140, %f139, %f138, 0f3E085941;
	fma.rn.f32 	%f141, %f140, %f138, 0fBEAAA9ED;
	fma.rn.f32 	%f142, %f141, %f138, 0f00000000;
	fma.rn.f32 	%f143, %f142, %f129, %f129;
	setp.ge.f32 	%p24, %f130, 0f3F19999A;
	selp.f32 	%f144, %f137, %f143, %p24;
	mul.f32 	%f145, %f144, 0f3DCCCCCD;
	fma.rn.f32 	%f146, %f128, 0f3F4CCCCD, %f145;
	add.s64 	%rd24, %rd1, %rd22;
	mul.f32 	%f147, %f1, %f146;
	atom.global.add.f32 	%f148, [%rd24], %f147;
$L__BB2_12:
	add.s32 	%r34, %r34, %r8;
	setp.lt.s32 	%p25, %r34, %r3;
	@%p25 bra 	$L__BB2_2;
$L__BB2_13:
	ret;

}
	// .globl	_Z26manage_expert_cache_kernelPfPKfPKiiiii
.visible .entry _Z26manage_expert_cache_kernelPfPKfPKiiiii(
	.param .u64 .ptr .align 1 _Z26manage_expert_cache_kernelPfPKfPKiiiii_param_0,
	.param .u64 .ptr .align 1 _Z26manage_expert_cache_kernelPfPKfPKiiiii_param_1,
	.param .u64 .ptr .align 1 _Z26manage_expert_cache_kernelPfPKfPKiiiii_param_2,
	.param .u32 _Z26manage_expert_cache_kernelPfPKfPKiiiii_param_3,
	.param .u32 _Z26manage_expert_cache_kernelPfPKfPKiiiii_param_4,
	.param .u32 _Z26manage_expert_cache_kernelPfPKfPKiiiii_param_5,
	.param .u32 _Z26manage_expert_cache_kernelPfPKfPKiiiii_param_6
)
{
	.reg .pred 	%p<13>;
	.reg .b32 	%r<53>;
	.reg .b32 	%f<30>;
	.reg .b64 	%rd<27>;

	ld.param.u64 	%rd6, [_Z26manage_expert_cache_kernelPfPKfPKiiiii_param_0];
	ld.param.u64 	%rd7, [_Z26manage_expert_cache_kernelPfPKfPKiiiii_param_1];
	ld.param.u64 	%rd5, [_Z26manage_expert_cache_kernelPfPKfPKiiiii_param_2];
	ld.param.u32 	%r28, [_Z26manage_expert_cache_kernelPfPKfPKiiiii_param_3];
	ld.param.u32 	%r29, [_Z26manage_expert_cache_kernelPfPKfPKiiiii_param_4];
	ld.param.u32 	%r30, [_Z26manage_expert_cache_kernelPfPKfPKiiiii_param_5];
	ld.param.u32 	%r31, [_Z26manage_expert_cache_kernelPfPKfPKiiiii_param_6];
	cvta.to.global.u64 	%rd1, %rd6;
	cvta.to.global.u64 	%rd2, %rd7;
	mov.u32 	%r32, %ctaid.x;
	mov.u32 	%r33, %ntid.x;
	mul.lo.s32 	%r34, %r32, %r33;
	mov.u32 	%r35, %tid.x;
	neg.s32 	%r36, %r35;
	setp.ne.s32 	%p1, %r34, %r36;
	@%p1 bra 	$L__BB3_14;
	cvta.to.global.u64 	%rd8, %rd5;
	mul.wide.s32 	%rd9, %r28, 4;
	add.s64 	%rd10, %rd8, %rd9;
	ld.global.nc.u32 	%r37, [%rd10];
	setp.ge.s32 	%p2, %r29, %r31;
	min.s32 	%r38, %r37, %r30;
	setp.lt.s32 	%p3, %r38, 1;
	or.pred  	%p4, %p3, %p2;
	@%p4 bra 	$L__BB3_14;
	mul.lo.s32 	%r1, %r30, %r28;
	mul.lo.s32 	%r2, %r30, %r29;
	and.b32  	%r3, %r30, 15;
	setp.lt.u32 	%p5, %r30, 16;
	mov.b32 	%r48, 0;
	@%p5 bra 	$L__BB3_5;
	and.b32  	%r48, %r30, 2147483632;
	neg.s32 	%r46, %r48;
	add.s64 	%rd3, %rd2, 32;
	add.s64 	%rd4, %rd1, 32;
	mov.u32 	%r44, %r2;
	mov.u32 	%r45, %r1;
$L__BB3_4:
	.pragma "nounroll";
	mul.wide.s32 	%rd11, %r45, 4;
	add.s64 	%rd12, %rd3, %rd11;
	mul.wide.s32 	%rd13, %r44, 4;
	add.s64 	%rd14, %rd4, %rd13;
	ld.global.nc.f32 	%f1, [%rd12+-32];
	st.global.f32 	[%rd14+-32], %f1;
	ld.global.nc.f32 	%f2, [%rd12+-28];
	st.global.f32 	[%rd14+-28], %f2;
	ld.global.nc.f32 	%f3, [%rd12+-24];
	st.global.f32 	[%rd14+-24], %f3;
	ld.global.nc.f32 	%f4, [%rd12+-20];
	st.global.f32 	[%rd14+-20], %f4;
	ld.global.nc.f32 	%f5, [%rd12+-16];
	st.global.f32 	[%rd14+-16], %f5;
	ld.global.nc.f32 	%f6, [%rd12+-12];
	st.global.f32 	[%rd14+-12], %f6;
	ld.global.nc.f32 	%f7, [%rd12+-8];
	st.global.f32 	[%rd14+-8], %f7;
	ld.global.nc.f32 	%f8, [%rd12+-4];
	st.global.f32 	[%rd14+-4], %f8;
	ld.global.nc.f32 	%f9, [%rd12];
	st.global.f32 	[%rd14], %f9;
	ld.global.nc.f32 	%f10, [%rd12+4];
	st.global.f32 	[%rd14+4], %f10;
	ld.global.nc.f32 	%f11, [%rd12+8];
	st.global.f32 	[%rd14+8], %f11;
	ld.global.nc.f32 	%f12, [%rd12+12];
	st.global.f32 	[%rd14+12], %f12;
	ld.global.nc.f32 	%f13, [%rd12+16];
	st.global.f32 	[%rd14+16], %f13;
	ld.global.nc.f32 	%f14, [%rd12+20];
	st.global.f32 	[%rd14+20], %f14;
	ld.global.nc.f32 	%f15, [%rd12+24];
	st.global.f32 	[%rd14+24], %f15;
	ld.global.nc.f32 	%f16, [%rd12+28];
	st.global.f32 	[%rd14+28], %f16;
	add.s32 	%r46, %r46, 16;
	add.s32 	%r45, %r45, 16;
	add.s32 	%r44, %r44, 16;
	setp.ne.s32 	%p6, %r46, 0;
	@%p6 bra 	$L__BB3_4;
$L__BB3_5:
	setp.eq.s32 	%p7, %r3, 0;
	@%p7 bra 	$L__BB3_14;
	and.b32  	%r13, %r30, 7;
	setp.lt.u32 	%p8, %r3, 8;
	@%p8 bra 	$L__BB3_8;
	add.s32 	%r40, %r48, %r1;
	mul.wide.s32 	%rd15, %r40, 4;
	add.s64 	%rd16, %rd2, %rd15;
	ld.global.nc.f32 	%f17, [%rd16];
	add.s32 	%r41, %r48, %r2;
	mul.wide.s32 	%rd17, %r41, 4;
	add.s64 	%rd18, %rd1, %rd17;
	st.global.f32 	[%rd18], %f17;
	ld.global.nc.f32 	%f18, [%rd16+4];
	st.global.f32 	[%rd18+4], %f18;
	ld.global.nc.f32 	%f19, [%rd16+8];
	st.global.f32 	[%rd18+8], %f19;
	ld.global.nc.f32 	%f20, [%rd16+12];
	st.global.f32 	[%rd18+12], %f20;
	ld.global.nc.f32 	%f21, [%rd16+16];
	st.global.f32 	[%rd18+16], %f21;
	ld.global.nc.f32 	%f22, [%rd16+20];
	st.global.f32 	[%rd18+20], %f22;
	ld.global.nc.f32 	%f23, [%rd16+24];
	st.global.f32 	[%rd18+24], %f23;
	ld.global.nc.f32 	%f24, [%rd16+28];
	st.global.f32 	[%rd18+28], %f24;
	add.s32 	%r48, %r48, 8;
$L__BB3_8:
	setp.eq.s32 	%p9, %r13, 0;
	@%p9 bra 	$L__BB3_14;
	and.b32  	%r16, %r30, 3;
	setp.lt.u32 	%p10, %r13, 4;
	@%p10 bra 	$L__BB3_11;
	add.s32 	%r42, %r48, %r1;
	mul.wide.s32 	%rd19, %r42, 4;
	add.s64 	%rd20, %rd2, %rd19;
	ld.global.nc.f32 	%f25, [%rd20];
	add.s32 	%r43, %r48, %r2;
	mul.wide.s32 	%rd21, %r43, 4;
	add.s64 	%rd22, %rd1, %rd21;
	st.global.f32 	[%rd22], %f25;
	ld.global.nc.f32 	%f26, [%rd20+4];
	st.global.f32 	[%rd22+4], %f26;
	ld.global.nc.f32 	%f27, [%rd20+8];
	st.global.f32 	[%rd22+8], %f27;
	ld.global.nc.f32 	%f28, [%rd20+12];
	st.global.f32 	[%rd22+12], %f28;
	add.s32 	%r48, %r48, 4;
$L__BB3_11:
	setp.eq.s32 	%p11, %r16, 0;
	@%p11 bra 	$L__BB3_14;
	add.s32 	%r52, %r48, %r2;
	add.s32 	%r51, %r48, %r1;
	neg.s32 	%r50, %r16;
$L__BB3_13:
	.pragma "nounroll";
	mul.wide.s32 	%rd23, %r52, 4;
	add.s64 	%rd24, %rd1, %rd23;
	mul.wide.s32 	%rd25, %r51, 4;
	add.s64 	%rd26, %rd2, %rd25;
	ld.global.nc.f32 	%f29, [%rd26];
	st.global.f32 	[%rd24], %f29;
	add.s32 	%r52, %r52, 1;
	add.s32 	%r51, %r51, 1;
	add.s32 	%r50, %r50, 1;
	setp.ne.s32 	%p12, %r50, 0;
	@%p12 bra 	$L__BB3_13;
$L__BB3_14:
	ret;

}
	// .globl	_Z35distributed_moe_coordination_kernelPKfPfPKiiiiii
.visible .entry _Z35distributed_moe_coordination_kernelPKfPfPKiiiiii(
	.param .u64 .ptr .align 1 _Z35distributed_moe_coordination_kernelPKfPfPKiiiiii_param_0,
	.param .u64 .ptr .align 1 _Z35distributed_moe_coordination_kernelPKfPfPKiiiiii_param_1,
	.param .u64 .ptr .align 1 _Z35distributed_moe_coordination_kernelPKfPfPKiiiiii_param_2,
	.param .u32 _Z35distributed_moe_coordination_kernelPKfPfPKiiiiii_param_3,
	.param .u32 _Z35distributed_moe_coordination_kernelPKfPfPKiiiiii_param_4,
	.param .u32 _Z35distributed_moe_coordination_kernelPKfPfPKiiiiii_param_5,
	.param .u32 _Z35distributed_moe_coordination_kernelPKfPfPKiiiiii_param_6,
	.param .u32 _Z35distributed_moe_coordination_kernelPKfPfPKiiiiii_param_7
)
{
	.reg .pred 	%p<30>;
	.reg .b32 	%r<88>;
	.reg .b32 	%f<94>;
	.reg .b64 	%rd<22>;

	ld.param.u64 	%rd8, [_Z35distributed_moe_coordination_kernelPKfPfPKiiiiii_param_0];
	ld.param.u64 	%rd9, [_Z35distributed_moe_coordination_kernelPKfPfPKiiiiii_param_1];
	ld.param.u32 	%r25, [_Z35distributed_moe_coordination_kernelPKfPfPKiiiiii_param_3];
	ld.param.u32 	%r27, [_Z35distributed_moe_coordination_kernelPKfPfPKiiiiii_param_5];
	ld.param.u32 	%r28, [_Z35distributed_moe_coordination_kernelPKfPfPKiiiiii_param_6];
	ld.param.u32 	%r26, [_Z35distributed_moe_coordination_kernelPKfPfPKiiiiii_param_7];
	cvta.to.global.u64 	%rd1, %rd9;
	cvta.to.global.u64 	%rd2, %rd8;
	mov.u32 	%r29, %ctaid.x;
	mov.u32 	%r1, %ntid.x;
	mov.u32 	%r30, %tid.x;
	mad.lo.s32 	%r82, %r29, %r1, %r30;
	mul.lo.s32 	%r3, %r28, %r27;
	setp.ge.s32 	%p1, %r82, %r3;
	@%p1 bra 	$L__BB4_18;
	setp.lt.s32 	%p2, %r26, 1;
	@%p2 bra 	$L__BB4_18;
	ld.param.u64 	%rd21, [_Z35distributed_moe_coordination_kernelPKfPfPKiiiiii_param_2];
	cvta.to.global.u64 	%rd10, %rd21;
	and.b32  	%r4, %r26, 15;
	add.s32 	%r5, %r4, -1;
	and.b32  	%r6, %r26, 7;
	add.s32 	%r7, %r6, -1;
	ld.global.nc.u32 	%r31, [%rd10];
	ld.global.nc.u32 	%r32, [%rd10+4];
	ld.global.nc.u32 	%r33, [%rd10+8];
	ld.global.nc.u32 	%r34, [%rd10+12];
	ld.global.nc.u32 	%r35, [%rd10+16];
	ld.global.nc.u32 	%r36, [%rd10+20];
	ld.global.nc.u32 	%r37, [%rd10+24];
	ld.global.nc.u32 	%r38, [%rd10+28];
	ld.global.nc.u32 	%r39, [%rd10+32];
	ld.global.nc.u32 	%r40, [%rd10+36];
	ld.global.nc.u32 	%r41, [%rd10+40];
	ld.global.nc.u32 	%r42, [%rd10+44];
	ld.global.nc.u32 	%r43, [%rd10+48];
	ld.global.nc.u32 	%r44, [%rd10+52];
	ld.global.nc.u32 	%r45, [%rd10+56];
	ld.global.nc.u32 	%r46, [%rd10+60];
	setp.eq.s32 	%p3, %r31, %r25;
	selp.u32 	%r47, 1, 0, %p3;
	setp.eq.s32 	%p4, %r32, %r25;
	selp.u32 	%r48, 1, 0, %p4;
	add.s32 	%r49, %r47, %r48;
	setp.eq.s32 	%p5, %r33, %r25;
	selp.u32 	%r50, 1, 0, %p5;
	add.s32 	%r51, %r49, %r50;
	setp.eq.s32 	%p6, %r34, %r25;
	selp.u32 	%r52, 1, 0, %p6;
	add.s32 	%r53, %r51, %r52;
	setp.eq.s32 	%p7, %r35, %r25;
	selp.u32 	%r54, 1, 0, %p7;
	add.s32 	%r55, %r53, %r54;
	setp.eq.s32 	%p8, %r36, %r25;
	selp.u32 	%r56, 1, 0, %p8;
	add.s32 	%r57, %r55, %r56;
	setp.eq.s32 	%p9, %r37, %r25;
	selp.u32 	%r58, 1, 0, %p9;
	add.s32 	%r59, %r57, %r58;
	setp.eq.s32 	%p10, %r38, %r25;
	selp.u32 	%r60, 1, 0, %p10;
	add.s32 	%r61, %r59, %r60;
	setp.eq.s32 	%p11, %r39, %r25;
	selp.u32 	%r62, 1, 0, %p11;
	add.s32 	%r63, %r61, %r62;
	setp.eq.s32 	%p12, %r40, %r25;
	selp.u32 	%r64, 1, 0, %p12;
	add.s32 	%r65, %r63, %r64;
	setp.eq.s32 	%p13, %r41, %r25;
	selp.u32 	%r66, 1, 0, %p13;
	add.s32 	%r67, %r65, %r66;
	setp.eq.s32 	%p14, %r42, %r25;
	selp.u32 	%r68, 1, 0, %p14;
	add.s32 	%r69, %r67, %r68;
	setp.eq.s32 	%p15, %r43, %r25;
	selp.u32 	%r70, 1, 0, %p15;
	add.s32 	%r71, %r69, %r70;
	setp.eq.s32 	%p16, %r44, %r25;
	selp.u32 	%r72, 1, 0, %p16;
	add.s32 	%r73, %r71, %r72;
	setp.eq.s32 	%p17, %r45, %r25;
	selp.u32 	%r74, 1, 0, %p17;
	add.s32 	%r75, %r73, %r74;
	setp.eq.s32 	%p18, %r46, %r25;
	selp.u32 	%r76, 1, 0, %p18;
	or.b32  	%r8, %r75, %r76;
	and.b32  	%r9, %r26, 2147483632;
	and.b32  	%r10, %r26, 3;
	neg.s32 	%r11, %r9;
	add.s64 	%rd3, %rd2, 32;
	add.s64 	%rd4, %rd1, 32;
	mov.u32 	%r77, %nctaid.x;
	mul.lo.s32 	%r12, %r77, %r1;
$L__BB4_3:
	setp.eq.s32 	%p19, %r8, 0;
	@%p19 bra 	$L__BB4_17;
	setp.lt.u32 	%p20, %r26, 16;
	mul.lo.s32 	%r14, %r82, %r26;
	mov.b32 	%r86, 0;
	@%p20 bra 	$L__BB4_7;
	mov.u32 	%r83, %r14;
	mov.u32 	%r84, %r11;
$L__BB4_6:
	.pragma "nounroll";
	mul.wide.s32 	%rd11, %r83, 4;
	add.s64 	%rd12, %rd3, %rd11;
	add.s64 	%rd13, %rd4, %rd11;
	ld.global.nc.f32 	%f1, [%rd12+-32];
	ld.global.f32 	%f2, [%rd13+-32];
	fma.rn.f32 	%f3, %f1, 0f3F000000, %f2;
	st.global.f32 	[%rd13+-32], %f3;
	ld.global.nc.f32 	%f4, [%rd12+-28];
	ld.global.f32 	%f5, [%rd13+-28];
	fma.rn.f32 	%f6, %f4, 0f3F000000, %f5;
	st.global.f32 	[%rd13+-28], %f6;
	ld.global.nc.f32 	%f7, [%rd12+-24];
	ld.global.f32 	%f8, [%rd13+-24];
	fma.rn.f32 	%f9, %f7, 0f3F000000, %f8;
	st.global.f32 	[%rd13+-24], %f9;
	ld.global.nc.f32 	%f10, [%rd12+-20];
	ld.global.f32 	%f11, [%rd13+-20];
	fma.rn.f32 	%f12, %f10, 0f3F000000, %f11;
	st.global.f32 	[%rd13+-20], %f12;
	ld.global.nc.f32 	%f13, [%rd12+-16];
	ld.global.f32 	%f14, [%rd13+-16];
	fma.rn.f32 	%f15, %f13, 0f3F000000, %f14;
	st.global.f32 	[%rd13+-16], %f15;
	ld.global.nc.f32 	%f16, [%rd12+-12];
	ld.global.f32 	%f17, [%rd13+-12];
	fma.rn.f32 	%f18, %f16, 0f3F000000, %f17;
	st.global.f32 	[%rd13+-12], %f18;
	ld.global.nc.f32 	%f19, [%rd12+-8];
	ld.global.f32 	%f20, [%rd13+-8];
	fma.rn.f32 	%f21, %f19, 0f3F000000, %f20;
	st.global.f32 	[%rd13+-8], %f21;
	ld.global.nc.f32 	%f22, [%rd12+-4];
	ld.global.f32 	%f23, [%rd13+-4];
	fma.rn.f32 	%f24, %f22, 0f3F000000, %f23;
	st.global.f32 	[%rd13+-4], %f24;
	ld.global.nc.f32 	%f25, [%rd12];
	ld.global.f32 	%f26, [%rd13];
	fma.rn.f32 	%f27, %f25, 0f3F000000, %f26;
	st.global.f32 	[%rd13], %f27;
	ld.global.nc.f32 	%f28, [%rd12+4];
	ld.global.f32 	%f29, [%rd13+4];
	fma.rn.f32 	%f30, %f28, 0f3F000000, %f29;
	st.global.f32 	[%rd13+4], %f30;
	ld.global.nc.f32 	%f31, [%rd12+8];
	ld.global.f32 	%f32, [%rd13+8];
	fma.rn.f32 	%f33, %f31, 0f3F000000, %f32;
	st.global.f32 	[%rd13+8], %f33;
	ld.global.nc.f32 	%f34, [%rd12+12];
	ld.global.f32 	%f35, [%rd13+12];
	fma.rn.f32 	%f36, %f34, 0f3F000000, %f35;
	st.global.f32 	[%rd13+12], %f36;
	ld.global.nc.f32 	%f37, [%rd12+16];
	ld.global.f32 	%f38, [%rd13+16];
	fma.rn.f32 	%f39, %f37, 0f3F000000, %f38;
	st.global.f32 	[%rd13+16], %f39;
	ld.global.nc.f32 	%f40, [%rd12+20];
	ld.global.f32 	%f41, [%rd13+20];
	fma.rn.f32 	%f42, %f40, 0f3F000000, %f41;
	st.global.f32 	[%rd13+20], %f42;
	ld.global.nc.f32 	%f43, [%rd12+24];
	ld.global.f32 	%f44, [%rd13+24];
	fma.rn.f32 	%f45, %f43, 0f3F000000, %f44;
	st.global.f32 	[%rd13+24], %f45;
	ld.global.nc.f32 	%f46, [%rd12+28];
	ld.global.f32 	%f47, [%rd13+28];
	fma.rn.f32 	%f48, %f46, 0f3F000000, %f47;
	st.global.f32 	[%rd13+28], %f48;
	add.s32 	%r84, %r84, 16;
	add.s32 	%r83, %r83, 16;
	setp.ne.s32 	%p21, %r84, 0;
	mov.u32 	%r86, %r9;
	@%p21 bra 	$L__BB4_6;
$L__BB4_7:
	setp.eq.s32 	%p22, %r4, 0;
	@%p22 bra 	$L__BB4_17;
	setp.lt.u32 	%p23, %r5, 7;
	@%p23 bra 	$L__BB4_10;
	add.s32 	%r79, %r86, %r14;
	mul.wide.s32 	%rd14, %r79, 4;
	add.s64 	%rd15, %rd2, %rd14;
	ld.global.nc.f32 	%f49, [%rd15];
	add.s64 	%rd16, %rd1, %rd14;
	ld.global.f32 	%f50, [%rd16];
	fma.rn.f32 	%f51, %f49, 0f3F000000, %f50;
	st.global.f32 	[%rd16], %f51;
	ld.global.nc.f32 	%f52, [%rd15+4];
	ld.global.f32 	%f53, [%rd16+4];
	fma.rn.f32 	%f54, %f52, 0f3F000000, %f53;
	st.global.f32 	[%rd16+4], %f54;
	ld.global.nc.f32 	%f55, [%rd15+8];
	ld.global.f32 	%f56, [%rd16+8];
	fma.rn.f32 	%f57, %f55, 0f3F000000, %f56;
	st.global.f32 	[%rd16+8], %f57;
	ld.global.nc.f32 	%f58, [%rd15+12];
	ld.global.f32 	%f59, [%rd16+12];
	fma.rn.f32 	%f60, %f58, 0f3F000000, %f59;
	st.global.f32 	[%rd16+12], %f60;
	ld.global.nc.f32 	%f61, [%rd15+16];
	ld.global.f32 	%f62, [%rd16+16];
	fma.rn.f32 	%f63, %f61, 0f3F000000, %f62;
	st.global.f32 	[%rd16+16], %f63;
	ld.global.nc.f32 	%f64, [%rd15+20];
	ld.global.f32 	%f65, [%rd16+20];
	fma.rn.f32 	%f66, %f64, 0f3F000000, %f65;
	st.global.f32 	[%rd16+20], %f66;
	ld.global.nc.f32 	%f67, [%rd15+24];
	ld.global.f32 	%f68, [%rd16+24];
	fma.rn.f32 	%f69, %f67, 0f3F000000, %f68;
	st.global.f32 	[%rd16+24], %f69;
	ld.global.nc.f32 	%f70, [%rd15+28];
	ld.global.f32 	%f71, [%rd16+28];
	fma.rn.f32 	%f72, %f70, 0f3F000000, %f71;
	st.global.f32 	[%rd16+28], %f72;
	add.s32 	%r86, %r86, 8;
$L__BB4_10:
	setp.eq.s32 	%p24, %r6, 0;
	@%p24 bra 	$L__BB4_17;
	setp.lt.u32 	%p25, %r7, 3;
	@%p25 bra 	$L__BB4_13;
	add.s32 	%r80, %r86, %r14;
	mul.wide.s32 	%rd17, %r80, 4;
	add.s64 	%rd18, %rd2, %rd17;
	ld.global.nc.f32 	%f73, [%rd18];
	add.s64 	%rd19, %rd1, %rd17;
	ld.global.f32 	%f74, [%rd19];
	fma.rn.f32 	%f75, %f73, 0f3F000000, %f74;
	st.global.f32 	[%rd19], %f75;
	ld.global.nc.f32 	%f76, [%rd18+4];
	ld.global.f32 	%f77, [%rd19+4];
	fma.rn.f32 	%f78, %f76, 0f3F000000, %f77;
	st.global.f32 	[%rd19+4], %f78;
	ld.global.nc.f32 	%f79, [%rd18+8];
	ld.global.f32 	%f80, [%rd19+8];
	fma.rn.f32 	%f81, %f79, 0f3F000000, %f80;
	st.global.f32 	[%rd19+8], %f81;
	ld.global.nc.f32 	%f82, [%rd18+12];
	ld.global.f32 	%f83, [%rd19+12];
	fma.rn.f32 	%f84, %f82, 0f3F000000, %f83;
	st.global.f32 	[%rd19+12], %f84;
	add.s32 	%r86, %r86, 4;
$L__BB4_13:
	setp.eq.s32 	%p26, %r10, 0;
	@%p26 bra 	$L__BB4_17;
	setp.eq.s32 	%p27, %r10, 1;
	add.s32 	%r81, %r86, %r14;
	mul.wide.s32 	%rd20, %r81, 4;
	add.s64 	%rd5, %rd2, %rd20;
	ld.global.nc.f32 	%f85, [%rd5];
	add.s64 	%rd6, %rd1, %rd20;
	ld.global.f32 	%f86, [%rd6];
	fma.rn.f32 	%f87, %f85, 0f3F000000, %f86;
	st.global.f32 	[%rd6], %f87;
	@%p27 bra 	$L__BB4_17;
	setp.eq.s32 	%p28, %r10, 2;
	ld.global.nc.f32 	%f88, [%rd5+4];
	ld.global.f32 	%f89, [%rd6+4];
	fma.rn.f32 	%f90, %f88, 0f3F000000, %f89;
	st.global.f32 	[%rd6+4], %f90;
	@%p28 bra 	$L__BB4_17;
	ld.global.nc.f32 	%f91, [%rd5+8];
	ld.global.f32 	%f92, [%rd6+8];
	fma.rn.f32 	%f93, %f91, 0f3F000000, %f92;
	st.global.f32 	[%rd6+8], %f93;
$L__BB4_17:
	add.s32 	%r82, %r82, %r12;
	setp.lt.s32 	%p29, %r82, %r3;
	@%p29 bra 	$L__BB4_3;
$L__BB4_18:
	ret;

}
	// .globl	_Z30moe_performance_monitor_kernelPfill
.visible .entry _Z30moe_performance_monitor_kernelPfill(
	.param .u64 .ptr .align 1 _Z30moe_performance_monitor_kernelPfill_param_0,
	.param .u32 _Z30moe_performance_monitor_kernelPfill_param_1,
	.param .u64 _Z30moe_performance_monitor_kernelPfill_param_2,
	.param .u64 _Z30moe_performance_monitor_kernelPfill_param_3
)
{
	.reg .pred 	%p<2>;
	.reg .b32 	%r<7>;
	.reg .b32 	%f<3>;
	.reg .b64 	%rd<8>;

	ld.param.u64 	%rd1, [_Z30moe_performance_monitor_kernelPfill_param_0];
	ld.param.u32 	%r1, [_Z30moe_performance_monitor_kernelPfill_param_1];
	ld.param.u64 	%rd2, [_Z30moe_performance_monitor_kernelPfill_param_2];
	ld.param.u64 	%rd3, [_Z30moe_performance_monitor_kernelPfill_param_3];
	mov.u32 	%r2, %ctaid.x;
	mov.u32 	%r3, %ntid.x;
	mul.lo.s32 	%r4, %r2, %r3;
	mov.u32 	%r5, %tid.x;
	neg.s32 	%r6, %r5;
	setp.ne.s32 	%p1, %r4, %r6;
	@%p1 bra 	$L__BB5_2;
	cvta.to.global.u64 	%rd4, %rd1;
	sub.s64 	%rd5, %rd3, %rd2;
	cvt.rn.f32.s64 	%f1, %rd5;
	div.rn.f32 	%f2, %f1, 0f49742400;
	mul.wide.s32 	%rd6, %r1, 4;
	add.s64 	%rd7, %rd4, %rd6;
	st.global.f32 	[%rd7], %f2;
$L__BB5_2:
	ret;

}


// ===== COMPILED SASS (sm_100) =====

	.target	sm_100

	.elftype	@"ET_EXEC"


//--------------------- .note.nv.tkinfo           --------------------------
	.section	.note.nv.tkinfo,"",@"SHT_NOTE"
	.sectionflags	@"SHF_NOTE_NV_TKINFO"
	.tkinfo
        /*0018*/ 	.word	0x00000002
        /*0030*/ 	.string	""
        /*0030*/ 	.string	"ptxas"
        /*0030*/ 	.string	"Cuda compilation tools, release 13.0, V13.0.88"
        /*0030*/ 	.string	"Build cuda_13.0.r13.0/compiler.36424714_0"
        /*0030*/ 	.string	"-arch sm_100 -m 64 "



//--------------------- .note.nv.cuinfo           --------------------------
	.section	.note.nv.cuinfo,"",@"SHT_NOTE"
	.sectionflags	@"SHF_NOTE_NV_CUINFO"
        /*0018*/ 	.short	0x0002
        /*001a*/ 	.short	0x0064
        /*001c*/ 	.short	0x0082
	.zero		2


//--------------------- .nv.info                  --------------------------
	.section	.nv.info,"",@"SHT_CUDA_INFO"
	.align	4


	//----- nvinfo : EIATTR_REGCOUNT
	.align		4
        /*0000*/ 	.byte	0x04, 0x2f
        /*0002*/ 	.short	(.L_1 - .L_0)
	.align		4
.L_0:
        /*0004*/ 	.word	index@(_Z29manage_expert_capacity_kernelPKiPiS1_ii)
        /*0008*/ 	.word	0x00000010


	//----- nvinfo : EIATTR_FRAME_SIZE
	.align		4
.L_1:
        /*000c*/ 	.byte	0x04, 0x11
        /*000e*/ 	.short	(.L_3 - .L_2)
	.align		4
.L_2:
        /*0010*/ 	.word	index@(_Z29manage_expert_capacity_kernelPKiPiS1_ii)
        /*0014*/ 	.word	0x00000000


	//----- nvinfo : EIATTR_REGCOUNT
	.align		4
.L_3:
        /*0018*/ 	.byte	0x04, 0x2f
        /*001a*/ 	.short	(.L_5 - .L_4)
	.align		4
.L_4:
        /*001c*/ 	.word	index@(_Z30balanced_expert_routing_kernelPKfPfPiPKiS4_iiif)
        /*0020*/ 	.word	0x00000060


	//----- nvinfo : EIATTR_FRAME_SIZE
	.align		4
.L_5:
        /*0024*/ 	.byte	0x04, 0x11
        /*0026*/ 	.short	(.L_7 - .L_6)
	.align		4
.L_6:
        /*0028*/ 	.word	index@($__internal_1_$__cuda_sm3x_div_rn_noftz_f32_slowpath)
        /*002c*/ 	.word	0x00000000


	//----- nvinfo : EIATTR_FRAME_SIZE
	.align		4
.L_7:
        /*0030*/ 	.byte	0x04, 0x11
        /*0032*/ 	.short	(.L_9 - .L_8)
	.align		4
.L_8:
        /*0034*/ 	.word	index@(_Z30balanced_expert_routing_kernelPKfPfPiPKiS4_iiif)
        /*0038*/ 	.word	0x00000000


	//----- nvinfo : EIATTR_REGCOUNT
	.align		4
.L_9:
        /*003c*/ 	.byte	0x04, 0x2f
        /*003e*/ 	.short	(.L_11 - .L_10)
	.align		4
.L_10:
        /*0040*/ 	.word	index@(_Z31optimized_expert_forward_kernelPKfPKiS0_PfS0_iiii)
        /*0044*/ 	.word	0x00000020


	//----- nvinfo : EIATTR_FRAME_SIZE
	.align		4
.L_11:
        /*0048*/ 	.byte	0x04, 0x11
        /*004a*/ 	.short	(.L_13 - .L_12)
	.align		4
.L_12:
        /*004c*/ 	.word	index@(_Z31optimized_expert_forward_kernelPKfPKiS0_PfS0_iiii)
        /*0050*/ 	.word	0x00000000


	//----- nvinfo : EIATTR_REGCOUNT
	.align		4
.L_13:
        /*0054*/ 	.byte	0x04, 0x2f
        /*0056*/ 	.short	(.L_15 - .L_14)
	.align		4
.L_14:
        /*0058*/ 	.word	index@(_Z26manage_expert_cache_kernelPfPKfPKiiiii)
        /*005c*/ 	.word	0x00000020


	//----- nvinfo : EIATTR_FRAME_SIZE
	.align		4
.L_15:
        /*0060*/ 	.byte	0x04, 0x11
        /*0062*/ 	.short	(.L_17 - .L_16)
	.align		4
.L_16:
        /*0064*/ 	.word	index@(_Z26manage_expert_cache_kernelPfPKfPKiiiii)
        /*0068*/ 	.word	0x00000000


	//----- nvinfo : EIATTR_REGCOUNT
	.align		4
.L_17:
        /*006c*/ 	.byte	0x04, 0x2f
        /*006e*/ 	.short	(.L_19 - .L_18)
	.align		4
.L_18:
        /*0070*/ 	.word	index@(_Z35distributed_moe_coordination_kernelPKfPfPKiiiiii)
        /*0074*/ 	.word	0x00000020


	//----- nvinfo : EIATTR_FRAME_SIZE
	.align		4
.L_19:
        /*0078*/ 	.byte	0x04, 0x11
        /*007a*/ 	.short	(.L_21 - .L_20)
	.align		4
.L_20:
        /*007c*/ 	.word	index@(_Z35distributed_moe_coordination_kernelPKfPfPKiiiiii)
        /*0080*/ 	.word	0x00000000


	//----- nvinfo : EIATTR_REGCOUNT
	.align		4
.L_21:
        /*0084*/ 	.byte	0x04, 0x2f
        /*0086*/ 	.short	(.L_23 - .L_22)
	.align		4
.L_22:
        /*0088*/ 	.word	index@(_Z30moe_performance_monitor_kernelPfill)
        /*008c*/ 	.word	0x0000000c


	//----- nvinfo : EIATTR_FRAME_SIZE
	.align		4
.L_23:
        /*0090*/ 	.byte	0x04, 0x11
        /*0092*/ 	.short	(.L_25 - .L_24)
	.align		4
.L_24:
        /*0094*/ 	.word	index@($__internal_0_$__cuda_sm3x_div_rn_noftz_f32_slowpath)
        /*0098*/ 	.word	0x00000000


	//----- nvinfo : EIATTR_FRAME_SIZE
	.align		4
.L_25:
        /*009c*/ 	.byte	0x04, 0x11
        /*009e*/ 	.short	(.L_27 - .L_26)
	.align		4
.L_26:
        /*00a0*/ 	.word	index@(_Z30moe_performance_monitor_kernelPfill)
        /*00a4*/ 	.word	0x00000000


	//----- nvinfo : EIATTR_MIN_STACK_SIZE
	.align		4
.L_27:
        /*00a8*/ 	.byte	0x04, 0x12
        /*00aa*/ 	.short	(.L_29 - .L_28)
	.align		4
.L_28:
        /*00ac*/ 	.word	index@(_Z30moe_performance_monitor_kernelPfill)
        /*00b0*/ 	.word	0x00000000


	//----- nvinfo : EIATTR_MIN_STACK_SIZE
	.align		4
.L_29:
        /*00b4*/ 	.byte	0x04, 0x12
        /*00b6*/ 	.short	(.L_31 - .L_30)
	.align		4
.L_30:
        /*00b8*/ 	.word	index@(_Z35distributed_moe_coordination_kernelPKfPfPKiiiiii)
        /*00bc*/ 	.word	0x00000000


	//----- nvinfo : EIATTR_MIN_STACK_SIZE
	.align		4
.L_31:
        /*00c0*/ 	.byte	0x04, 0x12
        /*00c2*/ 	.short	(.L_33 - .L_32)
	.align		4
.L_32:
        /*00c4*/ 	.word	index@(_Z26manage_expert_cache_kernelPfPKfPKiiiii)
        /*00c8*/ 	.word	0x00000000


	//----- nvinfo : EIATTR_MIN_STACK_SIZE
	.align		4
.L_33:
        /*00cc*/ 	.byte	0x04, 0x12
        /*00ce*/ 	.short	(.L_35 - .L_34)
	.align		4
.L_34:
        /*00d0*/ 	.word	index@(_Z31optimized_expert_forward_kernelPKfPKiS0_PfS0_iiii)
        /*00d4*/ 	.word	0x00000000


	//----- nvinfo : EIATTR_MIN_STACK_SIZE
	.align		4
.L_35:
        /*00d8*/ 	.byte	0x04, 0x12
        /*00da*/ 	.short	(.L_37 - .L_36)
	.align		4
.L_36:
        /*00dc*/ 	.word	index@(_Z30balanced_expert_routing_kernelPKfPfPiPKiS4_iiif)
        /*00e0*/ 	.word	0x00000000


	//----- nvinfo : EIATTR_MIN_STACK_SIZE
	.align		4
.L_37:
        /*00e4*/ 	.byte	0x04, 0x12
        /*00e6*/ 	.short	(.L_39 - .L_38)
	.align		4
.L_38:
        /*00e8*/ 	.word	index@(_Z29manage_expert_capacity_kernelPKiPiS1_ii)
        /*00ec*/ 	.word	0x00000000
.L_39:


//--------------------- .nv.compat                --------------------------
	.section	.nv.compat,"",@"SHT_CUDA_COMPAT_INFO"
	.align	4
        /*0000*/ 	.byte	0x02, 0x09, 0x00, 0x00, 0x02, 0x02, 0x01, 0x00, 0x02, 0x05, 0x05, 0x00, 0x03, 0x07, 0x01, 0x01
        /*0010*/ 	.byte	0x02, 0x03, 0x00, 0x00, 0x02, 0x06, 0x01, 0x00, 0x04, 0x0b, 0x08, 0x00, 0x01, 0x00, 0x00, 0x00
        /*0020*/ 	.byte	0x00, 0x00, 0x00, 0x00


//--------------------- .nv.info._Z30moe_performance_monitor_kernelPfill --------------------------
	.section	.nv.info._Z30moe_performance_monitor_kernelPfill,"",@"SHT_CUDA_INFO"
	.sectionflags	@""
	.align	4


	//----- nvinfo : EIATTR_CUDA_API_VERSION
	.align		4
        /*0000*/ 	.byte	0x04, 0x37
        /*0002*/ 	.short	(.L_41 - .L_40)
.L_40:
        /*0004*/ 	.word	0x00000082


	//----- nvinfo : EIATTR_KPARAM_INFO
	.align		4
.L_41:
        /*0008*/ 	.byte	0x04, 0x17
        /*000a*/ 	.short	(.L_43 - .L_42)
.L_42:
        /*000c*/ 	.word	0x00000000
        /*0010*/ 	.short	0x0003
        /*0012*/ 	.short	0x0018
        /*0014*/ 	.byte	0x00, 0xf0, 0x21, 0x00


	//----- nvinfo : EIATTR_KPARAM_INFO
	.align		4
.L_43:
        /*0018*/ 	.byte	0x04, 0x17
        /*001a*/ 	.short	(.L_45 - .L_44)
.L_44:
        /*001c*/ 	.word	0x00000000
        /*0020*/ 	.short	0x0002
        /*0022*/ 	.short	0x0010
        /*0024*/ 	.byte	0x00, 0xf0, 0x21, 0x00


	//----- nvinfo : EIATTR_KPARAM_INFO
	.align		4
.L_45:
        /*0028*/ 	.byte	0x04, 0x17
        /*002a*/ 	.short	(.L_47 - .L_46)
.L_46:
        /*002c*/ 	.word	0x00000000
        /*0030*/ 	.short	0x0001
        /*0032*/ 	.short	0x0008
        /*0034*/ 	.byte	0x00, 0xf0, 0x11, 0x00


	//----- nvinfo : EIATTR_KPARAM_INFO
	.align		4
.L_47:
        /*0038*/ 	.byte	0x04, 0x17
        /*003a*/ 	.short	(.L_49 - .L_48)
.L_48:
        /*003c*/ 	.word	0x00000000
        /*0040*/ 	.short	0x0000
        /*0042*/ 	.short	0x0000
        /*0044*/ 	.byte	0x00, 0xf5, 0x21, 0x00


	//----- nvinfo : EIATTR_SPARSE_MMA_MASK
	.align		4
.L_49:
        /*0048*/ 	.byte	0x03, 0x50
        /*004a*/ 	.short	0x0000


	//----- nvinfo : EIATTR_MAXREG_COUNT
	.align		4
        /*004c*/ 	.byte	0x03, 0x1b
        /*004e*/ 	.short	0x00ff


	//----- nvinfo : EIATTR_MERCURY_ISA_VERSION
	.align		4
        /*0050*/ 	.byte	0x03, 0x5f
        /*0052*/ 	.short	0x0101


	//----- nvinfo : EIATTR_VRC_CTA_INIT_COUNT
	.align		4
        /*0054*/ 	.byte	0x02, 0x4a
	.zero		1
	.zero		1


	//----- nvinfo : EIATTR_EXIT_INSTR_OFFSETS
	.align		4
        /*0058*/ 	.byte	0x04, 0x1c
        /*005a*/ 	.short	(.L_51 - .L_50)


	//   ....[0]....
.L_50:
        /*005c*/ 	.word	0x00000070


	//   ....[1]....
        /*0060*/ 	.word	0x000001d0


	//----- nvinfo : EIATTR_CRS_STACK_SIZE
	.align		4
.L_51:
        /*0064*/ 	.byte	0x04, 0x1e
        /*0066*/ 	.short	(.L_53 - .L_52)
.L_52:
        /*0068*/ 	.word	0x00000000


	//----- nvinfo : EIATTR_CBANK_PARAM_SIZE
	.align		4
.L_53:
        /*006c*/ 	.byte	0x03, 0x19
        /*006e*/ 	.short	0x0020


	//----- nvinfo : EIATTR_PARAM_CBANK
	.align		4
        /*0070*/ 	.byte	0x04, 0x0a
        /*0072*/ 	.short	(.L_55 - .L_54)
	.align		4
.L_54:
        /*0074*/ 	.word	index@(.nv.constant0._Z30moe_performance_monitor_kernelPfill)
        /*0078*/ 	.short	0x0380
        /*007a*/ 	.short	0x0020


	//----- nvinfo : EIATTR_SW_WAR
	.align		4
.L_55:
        /*007c*/ 	.byte	0x04, 0x36
        /*007e*/ 	.short	(.L_57 - .L_56)
.L_56:
        /*0080*/ 	.word	0x00000008
.L_57:


//--------------------- .nv.info._Z35distributed_moe_coordination_kernelPKfPfPKiiiiii --------------------------
	.section	.nv.info._Z35distributed_moe_coordination_kernelPKfPfPKiiiiii,"",@"SHT_CUDA_INFO"
	.sectionflags	@""
	.align	4


	//----- nvinfo : EIATTR_CUDA_API_VERSION
	.align		4
        /*0000*/ 	.byte	0x04, 0x37
        /*0002*/ 	.short	(.L_59 - .L_58)
.L_58:
        /*0004*/ 	.word	0x00000082


	//----- nvinfo : EIATTR_KPARAM_INFO
	.align		4
.L_59:
        /*0008*/ 	.byte	0x04, 0x17
        /*000a*/ 	.short	(.L_61 - .L_60)
.L_60:
        /*000c*/ 	.word	0x00000000
        /*0010*/ 	.short	0x0007
        /*0012*/ 	.short	0x0028
        /*0014*/ 	.byte	0x00, 0xf0, 0x11, 0x00


	//----- nvinfo : EIATTR_KPARAM_INFO
	.align		4
.L_61:
        /*0018*/ 	.byte	0x04, 0x17
        /*001a*/ 	.short	(.L_63 - .L_62)
.L_62:
        /*001c*/ 	.word	0x00000000
        /*0020*/ 	.short	0x0006
        /*0022*/ 	.short	0x0024
        /*0024*/ 	.byte	0x00, 0xf0, 0x11, 0x00


	//----- nvinfo : EIATTR_KPARAM_INFO
	.align		4
.L_63:
        /*0028*/ 	.byte	0x04, 0x17
        /*002a*/ 	.short	(.L_65 - .L_64)
.L_64:
        /*002c*/ 	.word	0x00000000
        /*0030*/ 	.short	0x0005
        /*0032*/ 	.short	0x0020
        /*0034*/ 	.byte	0x00, 0xf0, 0x11, 0x00


	//----- nvinfo : EIATTR_KPARAM_INFO
	.align		4
.L_65:
        /*0038*/ 	.byte	0x04, 0x17
        /*003a*/ 	.short	(.L_67 - .L_66)
.L_66:
        /*003c*/ 	.word	0x00000000
        /*0040*/ 	.short	0x0004
        /*0042*/ 	.short	0x001c
        /*0044*/ 	.byte	0x00, 0xf0, 0x11, 0x00


	//----- nvinfo : EIATTR_KPARAM_INFO
	.align		4
.L_67:
        /*0048*/ 	.byte	0x04, 0x17
        /*004a*/ 	.short	(.L_69 - .L_68)
.L_68:
        /*004c*/ 	.word	0x00000000
        /*0050*/ 	.short	0x0003
        /*0052*/ 	.short	0x0018
        /*0054*/ 	.byte	0x00, 0xf0, 0x11, 0x00


	//----- nvinfo : EIATTR_KPARAM_INFO
	.align		4
.L_69:
        /*0058*/ 	.byte	0x04, 0x17
        /*005a*/ 	.short	(.L_71 - .L_70)
.L_70:
        /*005c*/ 	.word	0x00000000
        /*0060*/ 	.short	0x0002
        /*0062*/ 	.short	0x0010
        /*0064*/ 	.byte	0x00, 0xf5, 0x21, 0x00


	//----- nvinfo : EIATTR_KPARAM_INFO
	.align		4
.L_71:
        /*0068*/ 	.byte	0x04, 0x17
        /*006a*/ 	.short	(.L_73 - .L_72)
.L_72:
        /*006c*/ 	.word	0x00000000
        /*0070*/ 	.short	0x0001
        /*0072*/ 	.short	0x0008
        /*0074*/ 	.byte	0x00, 0xf5, 0x21, 0x00


	//----- nvinfo : EIATTR_KPARAM_INFO
	.align		4
.L_73:
        /*0078*/ 	.byte	0x04, 0x17
        /*007a*/ 	.short	(.L_75 - .L_74)
.L_74:
        /*007c*/ 	.word	0x00000000
        /*0080*/ 	.short	0x0000
        /*0082*/ 	.short	0x0000
        /*0084*/ 	.byte	0x00, 0xf5, 0x21, 0x00


	//----- nvinfo : EIATTR_SPARSE_MMA_MASK
	.align		4
.L_75:
        /*0088*/ 	.byte	0x03, 0x50
        /*008a*/ 	.short	0x0000


	//----- nvinfo : EIATTR_MAXREG_COUNT
	.align		4
        /*008c*/ 	.byte	0x03, 0x1b
        /*008e*/ 	.short	0x00ff


	//----- nvinfo : EIATTR_MERCURY_ISA_VERSION
	.align		4
        /*0090*/ 	.byte	0x03, 0x5f
        /*0092*/ 	.short	0x0101


	//----- nvinfo : EIATTR_VRC_CTA_INIT_COUNT
	.align		4
        /*0094*/ 	.byte	0x02, 0x4a
	.zero		1
	.zero		1


	//----- nvinfo : EIATTR_EXIT_INSTR_OFFSETS
	.align		4
        /*0098*/ 	.byte	0x04, 0x1c
        /*009a*/ 	.short	(.L_77 - .L_76)


	//   ....[0]....
.L_76:
        /*009c*/ 	.word	0x00000080


	//   ....[1]....
        /*00a0*/ 	.word	0x000000b0


	//   ....[2]....
        /*00a4*/ 	.word	0x000010d0


	//----- nvinfo : EIATTR_CRS_STACK_SIZE
	.align		4
.L_77:
        /*00a8*/ 	.byte	0x04, 0x1e
        /*00aa*/ 	.short	(.L_79 - .L_78)
.L_78:
        /*00ac*/ 	.word	0x00000000


	//----- nvinfo : EIATTR_CBANK_PARAM_SIZE
	.align		4
.L_79:
        /*00b0*/ 	.byte	0x03, 0x19
        /*00b2*/ 	.short	0x002c


	//----- nvinfo : EIATTR_PARAM_CBANK
	.align		4
        /*00b4*/ 	.byte	0x04, 0x0a
        /*00b6*/ 	.short	(.L_81 - .L_80)
	.align		4
.L_80:
        /*00b8*/ 	.word	index@(.nv.constant0._Z35distributed_moe_coordination_kernelPKfPfPKiiiiii)
        /*00bc*/ 	.short	0x0380
        /*00be*/ 	.short	0x002c


	//----- nvinfo : EIATTR_SW_WAR
	.align		4
.L_81:
        /*00c0*/ 	.byte	0x04, 0x36
        /*00c2*/ 	.short	(.L_83 - .L_82)
.L_82:
        /*00c4*/ 	.word	0x00000008
.L_83:


//--------------------- .nv.info._Z26manage_expert_cache_kernelPfPKfPKiiiii --------------------------
	.section	.nv.info._Z26manage_expert_cache_kernelPfPKfPKiiiii,"",@"SHT_CUDA_INFO"
	.sectionflags	@""
	.align	4


	//----- nvinfo : EIATTR_CUDA_API_VERSION
	.align		4
        /*0000*/ 	.byte	0x04, 0x37
        /*0002*/ 	.short	(.L_85 - .L_84)
.L_84:
        /*0004*/ 	.word	0x00000082


	//----- nvinfo : EIATTR_KPARAM_INFO
	.align		4
.L_85:
        /*0008*/ 	.byte	0x04, 0x17
        /*000a*/ 	.short	(.L_87 - .L_86)
.L_86:
        /*000c*/ 	.word	0x00000000
        /*0010*/ 	.short	0x0006
        /*0012*/ 	.short	0x0024
        /*0014*/ 	.byte	0x00, 0xf0, 0x11, 0x00


	//----- nvinfo : EIATTR_KPARAM_INFO
	.align		4
.L_87:
        /*0018*/ 	.byte	0x04, 0x17
        /*001a*/ 	.short	(.L_89 - .L_88)
.L_88:
        /*001c*/ 	.word	0x00000000
        /*0020*/ 	.short	0x0005
        /*0022*/ 	.short	0x0020
        /*0024*/ 	.byte	0x00, 0xf0, 0x11, 0x00


	//----- nvinfo : EIATTR_KPARAM_INFO
	.align		4
.L_89:
        /*0028*/ 	.byte	0x04, 0x17
        /*002a*/ 	.short	(.L_91 - .L_90)
.L_90:
        /*002c*/ 	.word	0x00000000
        /*0030*/ 	.short	0x0004
        /*0032*/ 	.short	0x001c
        /*0034*/ 	.byte	0x00, 0xf0, 0x11, 0x00


	//----- nvinfo : EIATTR_KPARAM_INFO
	.align		4
.L_91:
        /*0038*/ 	.byte	0x04, 0x17
        /*003a*/ 	.short	(.L_93 - .L_92)
.L_92:
        /*003c*/ 	.word	0x00000000
        /*0040*/ 	.short	0x0003
        /*0042*/ 	.short	0x0018
        /*0044*/ 	.byte	0x00, 0xf0, 0x11, 0x00


	//----- nvinfo : EIATTR_KPARAM_INFO
	.align		4
.L_93:
        /*0048*/ 	.byte	0x04, 0x17
        /*004a*/ 	.short	(.L_95 - .L_94)
.L_94:
        /*004c*/ 	.word	0x00000000
        /*0050*/ 	.short	0x0002
        /*0052*/ 	.short	0x0010
        /*0054*/ 	.byte	0x00, 0xf5, 0x21, 0x00


	//----- nvinfo : EIATTR_KPARAM_INFO
	.align		4
.L_95:
        /*0058*/ 	.byte	0x04, 0x17
        /*005a*/ 	.short	(.L_97 - .L_96)
.L_96:
        /*005c*/ 	.word	0x00000000
        /*0060*/ 	.short	0x0001
        /*0062*/ 	.short	0x0008
        /*0064*/ 	.byte	0x00, 0xf5, 0x21, 0x00


	//----- nvinfo : EIATTR_KPARAM_INFO
	.align		4
.L_97:
        /*0068*/ 	.byte	0x04, 0x17
        /*006a*/ 	.short	(.L_99 - .L_98)
.L_98:
        /*006c*/ 	.word	0x00000000
        /*0070*/ 	.short	0x0000
        /*0072*/ 	.short	0x0000
        /*0074*/ 	.byte	0x00, 0xf5, 0x21, 0x00


	//----- nvinfo : EIATTR_SPARSE_MMA_MASK
	.align		4
.L_99:
        /*0078*/ 	.byte	0x03, 0x50
        /*007a*/ 	.short	0x0000


	//----- nvinfo : EIATTR_MAXREG_COUNT
	.align		4
        /*007c*/ 	.byte	0x03, 0x1b
        /*007e*/ 	.short	0x00ff


	//----- nvinfo : EIATTR_MERCURY_ISA_VERSION
	.align		4
        /*0080*/ 	.byte	0x03, 0x5f
        /*0082*/ 	.short	0x0101


	//----- nvinfo : EIATTR_VRC_CTA_INIT_COUNT
	.align		4
        /*0084*/ 	.byte	0x02, 0x4a
	.zero		1
	.zero		1


	//----- nvinfo : EIATTR_EXIT_INSTR_OFFSETS
	.align		4
        /*0088*/ 	.byte	0x04, 0x1c
        /*008a*/ 	.short	(.L_101 - .L_100)


	//   ....[0]....
.L_100:
        /*008c*/ 	.word	0x00000070


	//   ....[1]....
        /*0090*/ 	.word	0x00000110


	//   ....[2]....
        /*0094*/ 	.word	0x000004d0


	//   ....[3]....
        /*0098*/ 	.word	0x00000690


	//   ....[4]....
        /*009c*/ 	.word	0x000007d0


	//   ....[5]....
        /*00a0*/ 	.word	0x000008c0


	//----- nvinfo : EIATTR_CBANK_PARAM_SIZE
	.align		4
.L_101:
        /*00a4*/ 	.byte	0x03, 0x19
        /*00a6*/ 	.short	0x0028


	//----- nvinfo : EIATTR_PARAM_CBANK
	.align		4
        /*00a8*/ 	.byte	0x04, 0x0a
        /*00aa*/ 	.short	(.L_103 - .L_102)
	.align		4
.L_102:
        /*00ac*/ 	.word	index@(.nv.constant0._Z26manage_expert_cache_kernelPfPKfPKiiiii)
        /*00b0*/ 	.short	0x0380
        /*00b2*/ 	.short	0x0028


	//----- nvinfo : EIATTR_SW_WAR
	.align		4
.L_103:
        /*00b4*/ 	.byte	0x04, 0x36
        /*00b6*/ 	.short	(.L_105 - .L_104)
.L_104:
        /*00b8*/ 	.word	0x00000008
.L_105:


//--------------------- .nv.info._Z31optimized_expert_forward_kernelPKfPKiS0_PfS0_iiii --------------------------
	.section	.nv.info._Z31optimized_expert_forward_kernelPKfPKiS0_PfS0_iiii,"",@"SHT_CUDA_INFO"
	.sectionflags	@""
	.align	4


	//----- nvinfo : EIATTR_CUDA_API_VERSION
	.align		4
        /*0000*/ 	.byte	0x04, 0x37
        /*0002*/ 	.short	(.L_107 - .L_106)
.L_106:
        /*0004*/ 	.word	0x00000082


	//----- nvinfo : EIATTR_KPARAM_INFO
	.align		4
.L_107:
        /*0008*/ 	.byte	0x04, 0x17
        /*000a*/ 	.short	(.L_109 - .L_108)
.L_108:
        /*000c*/ 	.word	0x00000000
        /*0010*/ 	.short	0x0008
        /*0012*/ 	.short	0x0034
        /*0014*/ 	.byte	0x00, 0xf0, 0x11, 0x00


	//----- nvinfo : EIATTR_KPARAM_INFO
	.align		4
.L_109:
        /*0018*/ 	.byte	0x04, 0x17
        /*001a*/ 	.short	(.L_111 - .L_110)
.L_110:
        /*001c*/ 	.word	0x00000000
        /*0020*/ 	.short	0x0007
        /*0022*/ 	.short	0x0030
        /*0024*/ 	.byte	0x00, 0xf0, 0x11, 0x00


	//----- nvinfo : EIATTR_KPARAM_INFO
	.align		4
.L_111:
        /*0028*/ 	.byte	0x04, 0x17
        /*002a*/ 	.short	(.L_113 - .L_112)
.L_112:
        /*002c*/ 	.word	0x00000000
        /*0030*/ 	.short	0x0006
        /*0032*/ 	.short	0x002c
        /*0034*/ 	.byte	0x00, 0xf0, 0x11, 0x00


	//----- nvinfo : EIATTR_KPARAM_INFO
	.align		4
.L_113:
        /*0038*/ 	.byte	0x04, 0x17
        /*003a*/ 	.short	(.L_115 - .L_114)
.L_114:
        /*003c*/ 	.word	0x00000000
        /*0040*/ 	.short	0x0005
        /*0042*/ 	.short	0x0028
        /*0044*/ 	.byte	0x00, 0xf0, 0x11, 0x00


	//----- nvinfo : EIATTR_KPARAM_INFO
	.align		4
.L_115:
        /*0048*/ 	.byte	0x04, 0x17
        /*004a*/ 	.short	(.L_117 - .L_116)
.L_116:
        /*004c*/ 	.word	0x00000000
        /*0050*/ 	.short	0x0004
        /*0052*/ 	.short	0x0020
        /*0054*/ 	.byte	0x00, 0xf5, 0x21, 0x00


	//----- nvinfo : EIATTR_KPARAM_INFO
	.align		4
.L_117:
        /*0058*/ 	.byte	0x04, 0x17
        /*005a*/ 	.short	(.L_119 - .L_118)
.L_118:
        /*005c*/ 	.word	0x00000000
        /*0060*/ 	.short	0x0003
        /*0062*/ 	.short	0x0018
        /*0064*/ 	.byte	0x00, 0xf5, 0x21, 0x00


	//----- nvinfo : EIATTR_KPARAM_INFO
	.align		4
.L_119:
        /*0068*/ 	.byte	0x04, 0x17
        /*006a*/ 	.short	(.L_121 - .L_120)
.L_120:
        /*006c*/ 	.word	0x00000000
        /*0070*/ 	.short	0x0002
        /*0072*/ 	.short	0x0010
        /*0074*/ 	.byte	0x00, 0xf5, 0x21, 0x00


	//----- nvinfo : EIATTR_KPARAM_INFO
	.align		4
.L_121:
        /*0078*/ 	.byte	0x04, 0x17
        /*007a*/ 	.short	(.L_123 - .L_122)
.L_122:
        /*007c*/ 	.word	0x00000000
        /*0080*/ 	.short	0x0001
        /*0082*/ 	.short	0x0008
        /*0084*/ 	.byte	0x00, 0xf5, 0x21, 0x00


	//----- nvinfo : EIATTR_KPARAM_INFO
	.align		4
.L_123:
        /*0088*/ 	.byte	0x04, 0x17
        /*008a*/ 	.short	(.L_125 - .L_124)
.L_124:
        /*008c*/ 	.word	0x00000000
        /*0090*/ 	.short	0x0000
        /*0092*/ 	.short	0x0000
        /*0094*/ 	.byte	0x00, 0xf5, 0x21, 0x00


	//----- nvinfo : EIATTR_SPARSE_MMA_MASK
	.align		4
.L_125:
        /*0098*/ 	.byte	0x03, 0x50
        /*009a*/ 	.short	0x0000


	//----- nvinfo : EIATTR_MAXREG_COUNT
	.align		4
        /*009c*/ 	.byte	0x03, 0x1b
        /*009e*/ 	.short	0x00ff


	//----- nvinfo : EIATTR_MERCURY_ISA_VERSION
	.align		4
        /*00a0*/ 	.byte	0x03, 0x5f
        /*00a2*/ 	.short	0x0101


	//----- nvinfo : EIATTR_VRC_CTA_INIT_COUNT
	.align		4
        /*00a4*/ 	.byte	0x02, 0x4a
	.zero		1
	.zero		1


	//----- nvinfo : EIATTR_EXIT_INSTR_OFFSETS
	.align		4
        /*00a8*/ 	.byte	0x04, 0x1c
        /*00aa*/ 	.short	(.L_127 - .L_126)


	//   ....[0]....
.L_126:
        /*00ac*/ 	.word	0x000000a0


	//   ....[1]....
        /*00b0*/ 	.word	0x00000e70


	//----- nvinfo : EIATTR_CRS_STACK_SIZE
	.align		4
.L_127:
        /*00b4*/ 	.byte	0x04, 0x1e
        /*00b6*/ 	.short	(.L_129 - .L_128)
.L_128:
        /*00b8*/ 	.word	0x00000000


	//----- nvinfo : EIATTR_CBANK_PARAM_SIZE
	.align		4
.L_129:
        /*00bc*/ 	.byte	0x03, 0x19
        /*00be*/ 	.short	0x0038


	//----- nvinfo : EIATTR_PARAM_CBANK
	.align		4
        /*00c0*/ 	.byte	0x04, 0x0a
        /*00c2*/ 	.short	(.L_131 - .L_130)
	.align		4
.L_130:
        /*00c4*/ 	.word	index@(.nv.constant0._Z31optimized_expert_forward_kernelPKfPKiS0_PfS0_iiii)
        /*00c8*/ 	.short	0x0380
        /*00ca*/ 	.short	0x0038


	//----- nvinfo : EIATTR_SW_WAR
	.align		4
.L_131:
        /*00cc*/ 	.byte	0x04, 0x36
        /*00ce*/ 	.short	(.L_133 - .L_132)
.L_132:
        /*00d0*/ 	.word	0x00000008
.L_133:


//--------------------- .nv.info._Z30balanced_expert_routing_kernelPKfPfPiPKiS4_iiif --------------------------
	.section	.nv.info._Z30balanced_expert_routing_kernelPKfPfPiPKiS4_iiif,"",@"SHT_CUDA_INFO"
	.sectionflags	@""
	.align	4


	//----- nvinfo : EIATTR_CUDA_API_VERSION
	.align		4
        /*0000*/ 	.byte	0x04, 0x37
        /*0002*/ 	.short	(.L_135 - .L_134)
.L_134:
        /*0004*/ 	.word	0x00000082


	//----- nvinfo : EIATTR_KPARAM_INFO
	.align		4
.L_135:
        /*0008*/ 	.byte	0x04, 0x17
        /*000a*/ 	.short	(.L_137 - .L_136)
.L_136:
        /*000c*/ 	.word	0x00000000
        /*0010*/ 	.short	0x0008
        /*0012*/ 	.short	0x0034
        /*0014*/ 	.byte	0x00, 0xf0, 0x11, 0x00


	//----- nvinfo : EIATTR_KPARAM_INFO
	.align		4
.L_137:
        /*0018*/ 	.byte	0x04, 0x17
        /*001a*/ 	.short	(.L_139 - .L_138)
.L_138:
        /*001c*/ 	.word	0x00000000
        /*0020*/ 	.short	0x0007
        /*0022*/ 	.short	0x0030
        /*0024*/ 	.byte	0x00, 0xf0, 0x11, 0x00


	//----- nvinfo : EIATTR_KPARAM_INFO
	.align		4
.L_139:
        /*0028*/ 	.byte	0x04, 0x17
        /*002a*/ 	.short	(.L_141 - .L_140)
.L_140:
        /*002c*/ 	.word	0x00000000
        /*0030*/ 	.short	0x0006
        /*0032*/ 	.short	0x002c
        /*0034*/ 	.byte	0x00, 0xf0, 0x11, 0x00


	//----- nvinfo : EIATTR_KPARAM_INFO
	.align		4
.L_141:
        /*0038*/ 	.byte	0x04, 0x17
        /*003a*/ 	.short	(.L_143 - .L_142)
.L_142:
        /*003c*/ 	.word	0x00000000
        /*0040*/ 	.short	0x0005
        /*0042*/ 	.short	0x0028
        /*0044*/ 	.byte	0x00, 0xf0, 0x11, 0x00


	//----- nvinfo : EIATTR_KPARAM_INFO
	.align		4
.L_143:
        /*0048*/ 	.byte	0x04, 0x17
        /*004a*/ 	.short	(.L_145 - .L_144)
.L_144:
        /*004c*/ 	.word	0x00000000
        /*0050*/ 	.short	0x0004
        /*0052*/ 	.short	0x0020
        /*0054*/ 	.byte	0x00, 0xf5, 0x21, 0x00


	//----- nvinfo : EIATTR_KPARAM_INFO
	.align		4
.L_145:
        /*0058*/ 	.byte	0x04, 0x17
        /*005a*/ 	.short	(.L_147 - .L_146)
.L_146:
        /*005c*/ 	.word	0x00000000
        /*0060*/ 	.short	0x0003
        /*0062*/ 	.short	0x0018
        /*0064*/ 	.byte	0x00, 0xf5, 0x21, 0x00


	//----- nvinfo : EIATTR_KPARAM_INFO
	.align		4
.L_147:
        /*0068*/ 	.byte	0x04, 0x17
        /*006a*/ 	.short	(.L_149 - .L_148)
.L_148:
        /*006c*/ 	.word	0x00000000
        /*0070*/ 	.short	0x0002
        /*0072*/ 	.short	0x0010
        /*0074*/ 	.byte	0x00, 0xf5, 0x21, 0x00


	//----- nvinfo : EIATTR_KPARAM_INFO
	.align		4
.L_149:
        /*0078*/ 	.byte	0x04, 0x17
        /*007a*/ 	.short	(.L_151 - .L_150)
.L_150:
        /*007c*/ 	.word	0x00000000
        /*0080*/ 	.short	0x0001
        /*0082*/ 	.short	0x0008
        /*0084*/ 	.byte	0x00, 0xf5, 0x21, 0x00


	//----- nvinfo : EIATTR_KPARAM_INFO
	.align		4
.L_151:
        /*0088*/ 	.byte	0x04, 0x17
        /*008a*/ 	.short	(.L_153 - .L_152)
.L_152:
        /*008c*/ 	.word	0x00000000
        /*0090*/ 	.short	0x0000
        /*0092*/ 	.short	0x0000
        /*0094*/ 	.byte	0x00, 0xf5, 0x21, 0x00


	//----- nvinfo : EIATTR_SPARSE_MMA_MASK
	.align		4
.L_153:
        /*0098*/ 	.byte	0x03, 0x50
        /*009a*/ 	.short	0x0000


	//----- nvinfo : EIATTR_MAXREG_COUNT
	.align		4
        /*009c*/ 	.byte	0x03, 0x1b
        /*009e*/ 	.short	0x00ff


	//----- nvinfo : EIATTR_MERCURY_ISA_VERSION
	.align		4
        /*00a0*/ 	.byte	0x03, 0x5f
        /*00a2*/ 	.short	0x0101


	//----- nvinfo : EIATTR_VRC_CTA_INIT_COUNT
	.align		4
        /*00a4*/ 	.byte	0x02, 0x4a
	.zero		1
	.zero		1


	//----- nvinfo : EIATTR_EXIT_INSTR_OFFSETS
	.align		4
        /*00a8*/ 	.byte	0x04, 0x1c
        /*00aa*/ 	.short	(.L_155 - .L_154)


	//   ....[0]....
.L_154:
        /*00ac*/ 	.word	0x00000080


	//   ....[1]....
        /*00b0*/ 	.word	0x000028a0


	//   ....[2]....
        /*00b4*/ 	.word	0x0000bc90


	//----- nvinfo : EIATTR_CRS_STACK_SIZE
	.align		4
.L_155:
        /*00b8*/ 	.byte	0x04, 0x1e
        /*00ba*/ 	.short	(.L_157 - .L_156)
.L_156:
        /*00bc*/ 	.word	0x00000000


	//----- nvinfo : EIATTR_CBANK_PARAM_SIZE
	.align		4
.L_157:
        /*00c0*/ 	.byte	0x03, 0x19
        /*00c2*/ 	.short	0x0038


	//----- nvinfo : EIATTR_PARAM_CBANK
	.align		4
        /*00c4*/ 	.byte	0x04, 0x0a
        /*00c6*/ 	.short	(.L_159 - .L_158)
	.align		4
.L_158:
        /*00c8*/ 	.word	index@(.nv.constant0._Z30balanced_expert_routing_kernelPKfPfPiPKiS4_iiif)
        /*00cc*/ 	.short	0x0380
        /*00ce*/ 	.short	0x0038


	//----- nvinfo : EIATTR_SW_WAR
	.align		4
.L_159:
        /*00d0*/ 	.byte	0x04, 0x36
        /*00d2*/ 	.short	(.L_161 - .L_160)
.L_160:
        /*00d4*/ 	.word	0x00000008
.L_161:


//--------------------- .nv.info._Z29manage_expert_capacity_kernelPKiPiS1_ii --------------------------
	.section	.nv.info._Z29manage_expert_capacity_kernelPKiPiS1_ii,"",@"SHT_CUDA_INFO"
	.sectionflags	@""
	.align	4


	//----- nvinfo : EIATTR_CUDA_API_VERSION
	.align		4
        /*0000*/ 	.byte	0x04, 0x37
        /*0002*/ 	.short	(.L_163 - .L_162)
.L_162:
        /*0004*/ 	.word	0x00000082


	//----- nvinfo : EIATTR_KPARAM_INFO
	.align		4
.L_163:
        /*0008*/ 	.byte	0x04, 0x17
        /*000a*/ 	.short	(.L_165 - .L_164)
.L_164:
        /*000c*/ 	.word	0x00000000
        /*0010*/ 	.short	0x0004
        /*0012*/ 	.short	0x001c
        /*0014*/ 	.byte	0x00, 0xf0, 0x11, 0x00


	//----- nvinfo : EIATTR_KPARAM_INFO
	.align		4
.L_165:
        /*0018*/ 	.byte	0x04, 0x17
        /*001a*/ 	.short	(.L_167 - .L_166)
.L_166:
        /*001c*/ 	.word	0x00000000
        /*0020*/ 	.short	0x0003
        /*0022*/ 	.short	0x0018
        /*0024*/ 	.byte	0x00, 0xf0, 0x11, 0x00


	//----- nvinfo : EIATTR_KPARAM_INFO
	.align		4
.L_167:
        /*0028*/ 	.byte	0x04, 0x17
        /*002a*/ 	.short	(.L_169 - .L_168)
.L_168:
        /*002c*/ 	.word	0x00000000
        /*0030*/ 	.short	0x0002
        /*0032*/ 	.short	0x0010
        /*0034*/ 	.byte	0x00, 0xf5, 0x21, 0x00


	//----- nvinfo : EIATTR_KPARAM_INFO
	.align		4
.L_169:
        /*0038*/ 	.byte	0x04, 0x17
        /*003a*/ 	.short	(.L_171 - .L_170)
.L_170:
        /*003c*/ 	.word	0x00000000
        /*0040*/ 	.short	0x0001
        /*0042*/ 	.short	0x0008
        /*0044*/ 	.byte	0x00, 0xf5, 0x21, 0x00


	//----- nvinfo : EIATTR_KPARAM_INFO
	.align		4
.L_171:
        /*0048*/ 	.byte	0x04, 0x17
        /*004a*/ 	.short	(.L_173 - .L_172)
.L_172:
        /*004c*/ 	.word	0x00000000
        /*0050*/ 	.short	0x0000
        /*0052*/ 	.short	0x0000
        /*0054*/ 	.byte	0x00, 0xf5, 0x21, 0x00


	//----- nvinfo : EIATTR_SPARSE_MMA_MASK
	.align		4
.L_173:
        /*0058*/ 	.byte	0x03, 0x50
        /*005a*/ 	.short	0x0000


	//----- nvinfo : EIATTR_MAXREG_COUNT
	.align		4
        /*005c*/ 	.byte	0x03, 0x1b
        /*005e*/ 	.short	0x00ff


	//----- nvinfo : EIATTR_MERCURY_ISA_VERSION
	.align		4
        /*0060*/ 	.byte	0x03, 0x5f
        /*0062*/ 	.short	0x0101


	//----- nvinfo : EIATTR_VRC_CTA_INIT_COUNT
	.align		4
        /*0064*/ 	.byte	0x02, 0x4a
	.zero		1
	.zero		1


	//----- nvinfo : EIATTR_EXIT_INSTR_OFFSETS
	.align		4
        /*0068*/ 	.byte	0x04, 0x1c
        /*006a*/ 	.short	(.L_175 - .L_174)


	//   ....[0]....
.L_174:
        /*006c*/ 	.word	0x00000080


	//   ....[1]....
        /*0070*/ 	.word	0x00000230


	//----- nvinfo : EIATTR_CRS_STACK_SIZE
	.align		4
.L_175:
        /*0074*/ 	.byte	0x04, 0x1e
        /*0076*/ 	.short	(.L_177 - .L_176)
.L_176:
        /*0078*/ 	.word	0x00000000


	//----- nvinfo : EIATTR_CBANK_PARAM_SIZE
	.align		4
.L_177:
        /*007c*/ 	.byte	0x03, 0x19
        /*007e*/ 	.short	0x0020


	//----- nvinfo : EIATTR_PARAM_CBANK
	.align		4
        /*0080*/ 	.byte	0x04, 0x0a
        /*0082*/ 	.short	(.L_179 - .L_178)
	.align		4
.L_178:
        /*0084*/ 	.word	index@(.nv.constant0._Z29manage_expert_capacity_kernelPKiPiS1_ii)
        /*0088*/ 	.short	0x0380
        /*008a*/ 	.short	0x0020


	//----- nvinfo : EIATTR_SW_WAR
	.align		4
.L_179:
        /*008c*/ 	.byte	0x04, 0x36
        /*008e*/ 	.short	(.L_181 - .L_180)
.L_180:
        /*0090*/ 	.word	0x00000008
.L_181:


//--------------------- .nv.callgraph             --------------------------
	.section	.nv.callgraph,"",@"SHT_CUDA_CALLGRAPH"
	.align	4
	.sectionentsize	8
	.align		4
        /*0000*/ 	.word	0x00000000
	.align		4
        /*0004*/ 	.word	0xffffffff
	.align		4
        /*0008*/ 	.word	0x00000000
	.align		4
        /*000c*/ 	.word	0xfffffffe
	.align		4
        /*0010*/ 	.word	0x00000000
	.align		4
        /*0014*/ 	.word	0xfffffffd
	.align		4
        /*0018*/ 	.word	0x00000000
	.align		4
        /*001c*/ 	.word	0xfffffffc


//--------------------- .text._Z30moe_performance_monitor_kernelPfill --------------------------
	.section	.text._Z30moe_performance_monitor_kernelPfill,"ax",@progbits
	.align	128
        .global         _Z30moe_performance_monitor_kernelPfill
        .type           _Z30moe_performance_monitor_kernelPfill,@function
        .size           _Z30moe_performance_monitor_kernelPfill,(.L_x_231 - _Z30moe_performance_monitor_kernelPfill)
        .other          _Z30moe_performance_monitor_kernelPfill,@"STO_CUDA_ENTRY STV_DEFAULT"
_Z30moe_performance_monitor_kernelPfill:
.text._Z30moe_performance_monitor_kernelPfill:
[----:B------:R-:W-:Y:S01]  /*0000*/  LDC R1, c[0x0][0x37c] ;  /* 0x0000df00ff017b82 */ /* 0x000fe20000000800 */
[----:B------:R-:W0:Y:S07]  /*0010*/  S2R R0, SR_TID.X ;  /* 0x0000000000007919 */ /* 0x000e2e0000002100 */
[----:B------:R-:W1:Y:S01]  /*0020*/  S2UR UR4, SR_CTAID.X ;  /* 0x00000000000479c3 */ /* 0x000e620000002500 */
[----:B------:R-:W1:Y:S02]  /*0030*/  LDCU UR5, c[0x0][0x360] ;  /* 0x00006c00ff0577ac */ /* 0x000e640008000800 */
[----:B-1----:R-:W-:Y:S01]  /*0040*/  UIMAD UR4, UR4, UR5, URZ ;  /* 0x00000005040472a4 */ /* 0x002fe2000f8e02ff */
[----:B0-----:R-:W-:-:S05]  /*0050*/  IMAD.MOV R0, RZ, RZ, -R0 ;  /* 0x000000ffff007224 */ /* 0x001fca00078e0a00 */
[----:B------:R-:W-:-:S13]  /*0060*/  ISETP.NE.AND P0, PT, R0, UR4, PT ;  /* 0x0000000400007c0c */ /* 0x000fda000bf05270 */
[----:B------:R-:W-:Y:S05]  /*0070*/  @P0 EXIT ;  /* 0x000000000000094d */ /* 0x000fea0003800000 */
[----:B------:R-:W0:Y:S01]  /*0080*/  LDCU.128 UR4, c[0x0][0x390] ;  /* 0x00007200ff0477ac */ /* 0x000e220008000c00 */
[----:B------:R-:W-:Y:S02]  /*0090*/  IMAD.MOV.U32 R3, RZ, RZ, 0x358637bd ;  /* 0x358637bdff037424 */ /* 0x000fe400078e00ff */
[----:B------:R-:W-:-:S04]  /*00a0*/  IMAD.MOV.U32 R2, RZ, RZ, 0x49742400 ;  /* 0x49742400ff027424 */ /* 0x000fc800078e00ff */
[----:B------:R-:W-:-:S04]  /*00b0*/  FFMA R2, R3, -R2, 1 ;  /* 0x3f80000003027423 */ /* 0x000fc80000000802 */
[----:B------:R-:W-:Y:S01]  /*00c0*/  FFMA R3, R2, R3, 9.9999999747524270788e-07 ;  /* 0x358637bd02037423 */ /* 0x000fe20000000003 */
[----:B0-----:R-:W-:-:S04]  /*00d0*/  UIADD3 UR4, UP0, UPT, UR6, -UR4, URZ ;  /* 0x8000000406047290 */ /* 0x001fc8000ff1e0ff */
[----:B------:R-:W-:Y:S01]  /*00e0*/  UIADD3.X UR5, UPT, UPT, UR7, ~UR5, URZ, UP0, !UPT ;  /* 0x8000000507057290 */ /* 0x000fe200087fe4ff */
[----:B------:R-:W0:Y:S08]  /*00f0*/  LDCU.64 UR6, c[0x0][0x358] ;  /* 0x00006b00ff0677ac */ /* 0x000e300008000a00 */
[----:B------:R-:W1:Y:S08]  /*0100*/  I2F.S64 R0, UR4 ;  /* 0x0000000400007d12 */ /* 0x000e700008301400 */
[----:B-1----:R-:W1:Y:S01]  /*0110*/  FCHK P0, R0, 1000000 ;  /* 0x4974240000007902 */ /* 0x002e620000000000 */
[----:B------:R-:W-:-:S04]  /*0120*/  FFMA R2, R0, R3, RZ ;  /* 0x0000000300027223 */ /* 0x000fc800000000ff */
[----:B------:R-:W-:-:S04]  /*0130*/  FFMA R4, R2, -1000000, R0 ;  /* 0xc974240002047823 */ /* 0x000fc80000000000 */
[----:B------:R-:W-:Y:S01]  /*0140*/  FFMA R5, R3, R4, R2 ;  /* 0x0000000403057223 */ /* 0x000fe20000000002 */
[----:B01----:R-:W-:Y:S06]  /*0150*/  @!P0 BRA `(.L_x_0) ;  /* 0x00000000000c8947 */ /* 0x003fec0003800000 */
[----:B------:R-:W-:-:S07]  /*0160*/  MOV R2, 0x180 ;  /* 0x0000018000027802 */ /* 0x000fce0000000f00 */
[----:B------:R-:W-:Y:S05]  /*0170*/  CALL.REL.NOINC `($__internal_0_$__cuda_sm3x_div_rn_noftz_f32_slowpath) ;  /* 0x0000000000187944 */ /* 0x000fea0003c00000 */
[----:B------:R-:W-:-:S07]  /*0180*/  IMAD.MOV.U32 R5, RZ, RZ, R4 ;  /* 0x000000ffff057224 */ /* 0x000fce00078e0004 */
.L_x_0:
[----:B------:R-:W0:Y:S08]  /*0190*/  LDC R7, c[0x0][0x388] ;  /* 0x0000e200ff077b82 */ /* 0x000e300000000800 */
[----:B------:R-:W0:Y:S02]  /*01a0*/  LDC.64 R2, c[0x0][0x380] ;  /* 0x0000e000ff027b82 */ /* 0x000e240000000a00 */
[----:B0-----:R-:W-:-:S05]  /*01b0*/  IMAD.WIDE R2, R7, 0x4, R2 ;  /* 0x0000000407027825 */ /* 0x001fca00078e0202 */
[----:B------:R-:W-:Y:S01]  /*01c0*/  STG.E desc[UR6][R2.64], R5 ;  /* 0x0000000502007986 */ /* 0x000fe2000c101906 */
[----:B------:R-:W-:Y:S05]  /*01d0*/  EXIT ;  /* 0x000000000000794d */ /* 0x000fea0003800000 */
        .weak           $__internal_0_$__cuda_sm3x_div_rn_noftz_f32_slowpath
        .type           $__internal_0_$__cuda_sm3x_div_rn_noftz_f32_slowpath,@function
        .size           $__internal_0_$__cuda_sm3x_div_rn_noftz_f32_slowpath,(.L_x_231 - $__internal_0_$__cuda_sm3x_div_rn_noftz_f32_slowpath)
$__internal_0_$__cuda_sm3x_div_rn_noftz_f32_slowpath:
[--C-:B------:R-:W-:Y:S01]  /*01e0*/  SHF.R.U32.HI R3, RZ, 0x17, R0.reuse ;  /* 0x00000017ff037819 */ /* 0x100fe20000011600 */
[----:B------:R-:W-:-:S03]  /*01f0*/  IMAD.MOV.U32 R4, RZ, RZ, R0 ;  /* 0x000000ffff047224 */ /* 0x000fc600078e0000 */
[----:B------:R-:W-:-:S05]  /*0200*/  LOP3.LUT R3, R3, 0xff, RZ, 0xc0, !PT ;  /* 0x000000ff03037812 */ /* 0x000fca00078ec0ff */
[----:B------:R-:W-:-:S05]  /*0210*/  VIADD R6, R3, 0xffffffff ;  /* 0xffffffff03067836 */ /* 0x000fca0000000000 */
[----:B------:R-:W-:-:S13]  /*0220*/  ISETP.GT.U32.OR P0, PT, R6, 0xfd, !PT ;  /* 0x000000fd0600780c */ /* 0x000fda0007f04470 */
[----:B------:R-:W-:Y:S01]  /*0230*/  @!P0 IMAD.MOV.U32 R5, RZ, RZ, RZ ;  /* 0x000000ffff058224 */ /* 0x000fe200078e00ff */
[----:B------:R-:W-:Y:S06]  /*0240*/  @!P0 BRA `(.L_x_1) ;  /* 0x00000000003c8947 */ /* 0x000fec0003800000 */
[----:B------:R-:W-:-:S13]  /*0250*/  FSETP.GTU.FTZ.AND P0, PT, |R0|, +INF , PT ;  /* 0x7f8000000000780b */ /* 0x000fda0003f1c200 */
[----:B------:R-:W-:Y:S05]  /*0260*/  @P0 BRA `(.L_x_2) ;  /* 0x0000000400280947 */ /* 0x000fea0003800000 */
[----:B------:R-:W-:-:S05]  /*0270*/  IMAD.MOV.U32 R5, RZ, RZ, 0x49742400 ;  /* 0x49742400ff057424 */ /* 0x000fca00078e00ff */
[----:B------:R-:W-:-:S13]  /*0280*/  LOP3.LUT P0, RZ, R5, 0x7fffffff, R4, 0xc8, !PT ;  /* 0x7fffffff05ff7812 */ /* 0x000fda000780c804 */
[----:B------:R-:W-:Y:S05]  /*0290*/  @!P0 BRA `(.L_x_3) ;  /* 0x0000000400148947 */ /* 0x000fea0003800000 */
[----:B------:R-:W-:-:S13]  /*02a0*/  LOP3.LUT P0, RZ, R4, 0x7fffffff, RZ, 0xc0, !PT ;  /* 0x7fffffff04ff7812 */ /* 0x000fda000780c0ff */
[----:B------:R-:W-:Y:S05]  /*02b0*/  @!P0 BRA `(.L_x_4) ;  /* 0x0000000400048947 */ /* 0x000fea0003800000 */
[----:B------:R-:W-:Y:S02]  /*02c0*/  FSETP.NEU.FTZ.AND P0, PT, |R0|, +INF , PT ;  /* 0x7f8000000000780b */ /* 0x000fe40003f1d200 */
[----:B------:R-:W-:-:S04]  /*02d0*/  LOP3.LUT P1, RZ, R5, 0x7fffffff, RZ, 0xc0, !PT ;  /* 0x7fffffff05ff7812 */ /* 0x000fc8000782c0ff */
[----:B------:R-:W-:-:S13]  /*02e0*/  PLOP3.LUT P0, PT, P0, P1, PT, 0x2f, 0xf2 ;  /* 0x0000000000f2781c */ /* 0x000fda0000702577 */
[----:B------:R-:W-:Y:S05]  /*02f0*/  @P0 BRA `(.L_x_5) ;  /* 0x0000000000e80947 */ /* 0x000fea0003800000 */
[----:B------:R-:W-:-:S13]  /*0300*/  ISETP.GE.AND P0, PT, R6, RZ, PT ;  /* 0x000000ff0600720c */ /* 0x000fda0003f06270 */
[----:B------:R-:W-:Y:S02]  /*0310*/  @P0 IMAD.MOV.U32 R5, RZ, RZ, RZ ;  /* 0x000000ffff050224 */ /* 0x000fe400078e00ff */
[----:B------:R-:W-:Y:S01]  /*0320*/  @!P0 FFMA R4, R0, 1.84467440737095516160e+19, RZ ;  /* 0x5f80000000048823 */ /* 0x000fe200000000ff */
[----:B------:R-:W-:-:S07]  /*0330*/  @!P0 IMAD.MOV.U32 R5, RZ, RZ, -0x40 ;  /* 0xffffffc0ff058424 */ /* 0x000fce00078e00ff */
.L_x_1:
[----:B------:R-:W-:Y:S01]  /*0340*/  UMOV UR4, 0x49742400 ;  /* 0x4974240000047882 */ /* 0x000fe20000000000 */
[----:B------:R-:W-:Y:S01]  /*0350*/  VIADD R3, R3, 0xffffff81 ;  /* 0xffffff8103037836 */ /* 0x000fe20000000000 */
[----:B------:R-:W-:-:S03]  /*0360*/  UIADD3 UR4, UPT, UPT, UR4, -0x9800000, URZ ;  /* 0xf680000004047890 */ /* 0x000fc6000fffe0ff */
[----:B------:R-:W-:Y:S01]  /*0370*/  IMAD R0, R3, -0x800000, R4 ;  /* 0xff80000003007824 */ /* 0x000fe200078e0204 */
[----:B------:R-:W-:Y:S02]  /*0380*/  IADD3 R5, PT, PT, R5, -0x13, R3 ;  /* 0xffffffed05057810 */ /* 0x000fe40007ffe003 */
[----:B------:R-:W-:-:S03]  /*0390*/  FADD.FTZ R7, -RZ, -UR4 ;  /* 0x80000004ff077e21 */ /* 0x000fc60008010100 */
[----:B------:R-:W0:Y:S02]  /*03a0*/  MUFU.RCP R6, UR4 ;  /* 0x0000000400067d08 */ /* 0x000e240008001000 */
[----:B0-----:R-:W-:-:S04]  /*03b0*/  FFMA R9, R6, R7, 1 ;  /* 0x3f80000006097423 */ /* 0x001fc80000000007 */
[----:B------:R-:W-:-:S04]  /*03c0*/  FFMA R9, R6, R9, R6 ;  /* 0x0000000906097223 */ /* 0x000fc80000000006 */
[----:B------:R-:W-:-:S04]  /*03d0*/  FFMA R4, R0, R9, RZ ;  /* 0x0000000900047223 */ /* 0x000fc800000000ff */
[----:B------:R-:W-:-:S04]  /*03e0*/  FFMA R6, R7, R4, R0 ;  /* 0x0000000407067223 */ /* 0x000fc80000000000 */
[----:B------:R-:W-:-:S04]  /*03f0*/  FFMA R6, R9, R6, R4 ;  /* 0x0000000609067223 */ /* 0x000fc80000000004 */
[----:B------:R-:W-:-:S04]  /*0400*/  FFMA R7, R7, R6, R0 ;  /* 0x0000000607077223 */ /* 0x000fc80000000000 */
[----:B------:R-:W-:-:S05]  /*0410*/  FFMA R4, R9, R7, R6 ;  /* 0x0000000709047223 */ /* 0x000fca0000000006 */
[----:B------:R-:W-:-:S04]  /*0420*/  SHF.R.U32.HI R0, RZ, 0x17, R4 ;  /* 0x00000017ff007819 */ /* 0x000fc80000011604 */
[----:B------:R-:W-:-:S05]  /*0430*/  LOP3.LUT R0, R0, 0xff, RZ, 0xc0, !PT ;  /* 0x000000ff00007812 */ /* 0x000fca00078ec0ff */
[----:B------:R-:W-:-:S04]  /*0440*/  IMAD.IADD R8, R0, 0x1, R5 ;  /* 0x0000000100087824 */ /* 0x000fc800078e0205 */
[----:B------:R-:W-:-:S05]  /*0450*/  VIADD R0, R8, 0xffffffff ;  /* 0xffffffff08007836 */ /* 0x000fca0000000000 */
[----:B------:R-:W-:-:S13]  /*0460*/  ISETP.GE.U32.AND P0, PT, R0, 0xfe, PT ;  /* 0x000000fe0000780c */ /* 0x000fda0003f06070 */
[----:B------:R-:W-:Y:S05]  /*0470*/  @!P0 BRA `(.L_x_6) ;  /* 0x0000000000808947 */ /* 0x000fea0003800000 */
[----:B------:R-:W-:-:S13]  /*0480*/  ISETP.GT.AND P0, PT, R8, 0xfe, PT ;  /* 0x000000fe0800780c */ /* 0x000fda0003f04270 */
[----:B------:R-:W-:Y:S05]  /*0490*/  @P0 BRA `(.L_x_7) ;  /* 0x00000000006c0947 */ /* 0x000fea0003800000 */
[----:B------:R-:W-:-:S13]  /*04a0*/  ISETP.GE.AND P0, PT, R8, 0x1, PT ;  /* 0x000000010800780c */ /* 0x000fda0003f06270 */
[----:B------:R-:W-:Y:S05]  /*04b0*/  @P0 BRA `(.L_x_8) ;  /* 0x0000000000980947 */ /* 0x000fea0003800000 */
[----:B------:R-:W-:Y:S02]  /*04c0*/  ISETP.GE.AND P0, PT, R8, -0x18, PT ;  /* 0xffffffe80800780c */ /* 0x000fe40003f06270 */
[----:B------:R-:W-:-:S11]  /*04d0*/  LOP3.LUT R4, R4, 0x80000000, RZ, 0xc0, !PT ;  /* 0x8000000004047812 */ /* 0x000fd600078ec0ff */
[----:B------:R-:W-:Y:S05]  /*04e0*/  @!P0 BRA `(.L_x_8) ;  /* 0x00000000008c8947 */ /* 0x000fea0003800000 */
[CC--:B------:R-:W-:Y:S01]  /*04f0*/  FFMA.RZ R0, R9.reuse, R7.reuse, R6 ;  /* 0x0000000709007223 */ /* 0x0c0fe2000000c006 */
[----:B------:R-:W-:Y:S01]  /*0500*/  IMAD.MOV R5, RZ, RZ, -R8 ;  /* 0x000000ffff057224 */ /* 0x000fe200078e0a08 */
[C---:B------:R-:W-:Y:S02]  /*0510*/  ISETP.NE.AND P2, PT, R8.reuse, RZ, PT ;  /* 0x000000ff0800720c */ /* 0x040fe40003f45270 */
[----:B------:R-:W-:Y:S02]  /*0520*/  ISETP.NE.AND P1, PT, R8, RZ, PT ;  /* 0x000000ff0800720c */ /* 0x000fe40003f25270 */
[----:B------:R-:W-:Y:S01]  /*0530*/  LOP3.LUT R3, R0, 0x7fffff, RZ, 0xc0, !PT ;  /* 0x007fffff00037812 */ /* 0x000fe200078ec0ff */
[CCC-:B------:R-:W-:Y:S01]  /*0540*/  FFMA.RP R0, R9.reuse, R7.reuse, R6.reuse ;  /* 0x0000000709007223 */ /* 0x1c0fe20000008006 */
[----:B------:R-:W-:Y:S01]  /*0550*/  FFMA.RM R9, R9, R7, R6 ;  /* 0x0000000709097223 */ /* 0x000fe20000004006 */
[----:B------:R-:W-:Y:S01]  /*0560*/  VIADD R6, R8, 0x20 ;  /* 0x0000002008067836 */ /* 0x000fe20000000000 */
[----:B------:R-:W-:-:S03]  /*0570*/  LOP3.LUT R3, R3, 0x800000, RZ, 0xfc, !PT ;  /* 0x0080000003037812 */ /* 0x000fc600078efcff */
[----:B------:R-:W-:Y:S02]  /*0580*/  FSETP.NEU.FTZ.AND P0, PT, R0, R9, PT ;  /* 0x000000090000720b */ /* 0x000fe40003f1d000 */
[----:B------:R-:W-:Y:S02]  /*0590*/  SHF.L.U32 R6, R3, R6, RZ ;  /* 0x0000000603067219 */ /* 0x000fe400000006ff */
[----:B------:R-:W-:Y:S02]  /*05a0*/  SEL R0, R5, RZ, P2 ;  /* 0x000000ff05007207 */ /* 0x000fe40001000000 */
[----:B------:R-:W-:Y:S02]  /*05b0*/  ISETP.NE.AND P1, PT, R6, RZ, P1 ;  /* 0x000000ff0600720c */ /* 0x000fe40000f25270 */
[----:B------:R-:W-:Y:S02]  /*05c0*/  SHF.R.U32.HI R0, RZ, R0, R3 ;  /* 0x00000000ff007219 */ /* 0x000fe40000011603 */
[----:B------:R-:W-:-:S02]  /*05d0*/  PLOP3.LUT P0, PT, P0, P1, PT, 0xf8, 0x8f ;  /* 0x00000000008f781c */ /* 0x000fc40000703f70 */
[----:B------:R-:W-:Y:S02]  /*05e0*/  SHF.R.U32.HI R6, RZ, 0x1, R0 ;  /* 0x00000001ff067819 */ /* 0x000fe40000011600 */
[----:B------:R-:W-:-:S04]  /*05f0*/  SEL R3, RZ, 0x1, !P0 ;  /* 0x00000001ff037807 */ /* 0x000fc80004000000 */
[----:B------:R-:W-:-:S04]  /*0600*/  LOP3.LUT R3, R3, 0x1, R6, 0xf8, !PT ;  /* 0x0000000103037812 */ /* 0x000fc800078ef806 */
[----:B------:R-:W-:-:S05]  /*0610*/  LOP3.LUT R3, R3, R0, RZ, 0xc0, !PT ;  /* 0x0000000003037212 */ /* 0x000fca00078ec0ff */
[----:B------:R-:W-:-:S05]  /*0620*/  IMAD.IADD R3, R6, 0x1, R3 ;  /* 0x0000000106037824 */ /* 0x000fca00078e0203 */
[----:B------:R-:W-:Y:S01]  /*0630*/  LOP3.LUT R4, R3, R4, RZ, 0xfc, !PT ;  /* 0x0000000403047212 */ /* 0x000fe200078efcff */
[----:B------:R-:W-:Y:S06]  /*0640*/  BRA `(.L_x_8) ;  /* 0x0000000000347947 */ /* 0x000fec0003800000 */
.L_x_7:
[----:B------:R-:W-:-:S04]  /*0650*/  LOP3.LUT R4, R4, 0x80000000, RZ, 0xc0, !PT ;  /* 0x8000000004047812 */ /* 0x000fc800078ec0ff */
[----:B------:R-:W-:Y:S01]  /*0660*/  LOP3.LUT R4, R4, 0x7f800000, RZ, 0xfc, !PT ;  /* 0x7f80000004047812 */ /* 0x000fe200078efcff */
[----:B------:R-:W-:Y:S06]  /*0670*/  BRA `(.L_x_8) ;  /* 0x0000000000287947 */ /* 0x000fec0003800000 */
.L_x_6:
[----:B------:R-:W-:Y:S01]  /*0680*/  IMAD R4, R5, 0x800000, R4 ;  /* 0x0080000005047824 */ /* 0x000fe200078e0204 */
[----:B------:R-:W-:Y:S06]  /*0690*/  BRA `(.L_x_8) ;  /* 0x0000000000207947 */ /* 0x000fec0003800000 */
.L_x_5:
[----:B------:R-:W-:-:S04]  /*06a0*/  LOP3.LUT R4, R5, 0x80000000, R4, 0x48, !PT ;  /* 0x8000000005047812 */ /* 0x000fc800078e4804 */
[----:B------:R-:W-:Y:S01]  /*06b0*/  LOP3.LUT R4, R4, 0x7f800000, RZ, 0xfc, !PT ;  /* 0x7f80000004047812 */ /* 0x000fe200078efcff */
[----:B------:R-:W-:Y:S06]  /*06c0*/  BRA `(.L_x_8) ;  /* 0x0000000000147947 */ /* 0x000fec0003800000 */
.L_x_4:
[----:B------:R-:W-:Y:S01]  /*06d0*/  LOP3.LUT R4, R5, 0x80000000, R4, 0x48, !PT ;  /* 0x8000000005047812 */ /* 0x000fe200078e4804 */
[----:B------:R-:W-:Y:S06]  /*06e0*/  BRA `(.L_x_8) ;  /* 0x00000000000c7947 */ /* 0x000fec0003800000 */
.L_x_3:
[----:B------:R-:W0:Y:S01]  /*06f0*/  MUFU.RSQ R4, -QNAN ;  /* 0xffc0000000047908 */ /* 0x000e220000001400 */
[----:B------:R-:W-:Y:S05]  /*0700*/  BRA `(.L_x_8) ;  /* 0x0000000000047947 */ /* 0x000fea0003800000 */
.L_x_2:
[----:B------:R-:W-:-:S07]  /*0710*/  FADD.FTZ R4, R0, 1000000 ;  /* 0x4974240000047421 */ /* 0x000fce0000010000 */
.L_x_8:
[----:B------:R-:W-:-:S04]  /*0720*/  IMAD.MOV.U32 R3, RZ, RZ, 0x0 ;  /* 0x00000000ff037424 */ /* 0x000fc800078e00ff */
[----:B0-----:R-:W-:Y:S05]  /*0730*/  RET.REL.NODEC R2 `(_Z30moe_performance_monitor_kernelPfill) ;  /* 0xfffffff802307950 */ /* 0x001fea0003c3ffff */
.L_x_9:
[----:B------:R-:W-:-:S00]  /*0740*/  BRA `(.L_x_9) ;  /* 0xfffffffc00fc7947 */ /* 0x000fc0000383ffff */
[----:B------:R-:W-:-:S00]  /*0750*/  NOP ;  /* 0x0000000000007918 */ /* 0x000fc00000000000 */
        /* <DEDUP_REMOVED lines=10> */
.L_x_231:


//--------------------- .text._Z35distributed_moe_coordination_kernelPKfPfPKiiiiii --------------------------
	.section	.text._Z35distributed_moe_coordination_kernelPKfPfPKiiiiii,"ax",@progbits
	.align	128
        .global         _Z35distributed_moe_coordination_kernelPKfPfPKiiiiii
        .type           _Z35distributed_moe_coordination_kernelPKfPfPKiiiiii,@function
        .size           _Z35distributed_moe_coordination_kernelPKfPfPKiiiiii,(.L_x_234 - _Z35distributed_moe_coordination_kernelPKfPfPKiiiiii)
        .other          _Z35distributed_moe_coordination_kernelPKfPfPKiiiiii,@"STO_CUDA_ENTRY STV_DEFAULT"
_Z35distributed_moe_coordination_kernelPKfPfPKiiiiii:
.text._Z35distributed_moe_coordination_kernelPKfPfPKiiiiii:
[----:B------:R-:W-:Y:S01]  /*0000*/  LDC R1, c[0x0][0x37c] ;  /* 0x0000df00ff017b82 */ /* 0x000fe20000000800 */
[----:B------:R-:W0:Y:S07]  /*0010*/  S2R R6, SR_TID.X ;  /* 0x0000000000067919 */ /* 0x000e2e0000002100 */
[----:B------:R-:W0:Y:S01]  /*0020*/  S2UR UR6, SR_CTAID.X ;  /* 0x00000000000679c3 */ /* 0x000e220000002500 */
[----:B------:R-:W1:Y:S07]  /*0030*/  LDCU.64 UR4, c[0x0][0x3a0] ;  /* 0x00007400ff0477ac */ /* 0x000e6e0008000a00 */
[----:B------:R-:W0:Y:S01]  /*0040*/  LDC R9, c[0x0][0x360] ;  /* 0x0000d800ff097b82 */ /* 0x000e220000000800 */
[----:B-1----:R-:W-:Y:S01]  /*0050*/  UIMAD UR4, UR5, UR4, URZ ;  /* 0x00000004050472a4 */ /* 0x002fe2000f8e02ff */
[----:B0-----:R-:W-:-:S05]  /*0060*/  IMAD R6, R9, UR6, R6 ;  /* 0x0000000609067c24 */ /* 0x001fca000f8e0206 */
[----:B------:R-:W-:-:S13]  /*0070*/  ISETP.GE.AND P0, PT, R6, UR4, PT ;  /* 0x0000000406007c0c */ /* 0x000fda000bf06270 */
[----:B------:R-:W-:Y:S05]  /*0080*/  @P0 EXIT ;  /* 0x000000000000094d */ /* 0x000fea0003800000 */
[----:B------:R-:W0:Y:S02]  /*0090*/  LDC R7, c[0x0][0x3a8] ;  /* 0x0000ea00ff077b82 */ /* 0x000e240000000800 */
[----:B0-----:R-:W-:-:S13]  /*00a0*/  ISETP.GE.AND P0, PT, R7, 0x1, PT ;  /* 0x000000010700780c */ /* 0x001fda0003f06270 */
[----:B------:R-:W-:Y:S05]  /*00b0*/  @!P0 EXIT ;  /* 0x000000000000894d */ /* 0x000fea0003800000 */
[----:B------:R-:W0:Y:S01]  /*00c0*/  LDC.64 R2, c[0x0][0x390] ;  /* 0x0000e400ff027b82 */ /* 0x000e220000000a00 */
[----:B------:R-:W0:Y:S01]  /*00d0*/  LDCU.64 UR14, c[0x0][0x358] ;  /* 0x00006b00ff0e77ac */ /* 0x000e220008000a00 */
[----:B------:R-:W1:Y:S01]  /*00e0*/  LDCU UR5, c[0x0][0x398] ;  /* 0x00007300ff0577ac */ /* 0x000e620008000800 */
[----:B------:R-:W2:Y:S01]  /*00f0*/  LDCU.128 UR8, c[0x0][0x380] ;  /* 0x00007000ff0877ac */ /* 0x000ea20008000c00 */
[----:B0-----:R-:W1:Y:S04]  /*0100*/  LDG.E.CONSTANT R21, desc[UR14][R2.64+0x4] ;  /* 0x0000040e02157981 */ /* 0x001e68000c1e9900 */
[----:B------:R-:W3:Y:S04]  /*0110*/  LDG.E.CONSTANT R12, desc[UR14][R2.64] ;  /* 0x0000000e020c7981 */ /* 0x000ee8000c1e9900 */
[----:B------:R-:W4:Y:S04]  /*0120*/  LDG.E.CONSTANT R13, desc[UR14][R2.64+0x8] ;  /* 0x0000080e020d7981 */ /* 0x000f28000c1e9900 */
[----:B------:R-:W5:Y:S04]  /*0130*/  LDG.E.CONSTANT R14, desc[UR14][R2.64+0xc] ;  /* 0x00000c0e020e7981 */ /* 0x000f68000c1e9900 */
        /* <DEDUP_REMOVED lines=11> */
[----:B------:R0:W5:Y:S01]  /*01f0*/  LDG.E.CONSTANT R0, desc[UR14][R2.64+0x3c] ;  /* 0x00003c0e02007981 */ /* 0x000162000c1e9900 */
[----:B------:R-:W0:Y:S01]  /*0200*/  LDCU UR12, c[0x0][0x370] ;  /* 0x00006e00ff0c77ac */ /* 0x000e220008000800 */
[----:B------:R-:W-:-:S02]  /*0210*/  LOP3.LUT R23, R7, 0xf, RZ, 0xc0, !PT ;  /* 0x0000000f07177812 */ /* 0x000fc400078ec0ff */
[----:B------:R-:W-:Y:S01]  /*0220*/  LOP3.LUT R24, R7, 0x7, RZ, 0xc0, !PT ;  /* 0x0000000707187812 */ /* 0x000fe200078ec0ff */
[----:B--2---:R-:W-:-:S04]  /*0230*/  UIADD3 UR7, UP0, UPT, UR8, 0x20, URZ ;  /* 0x0000002008077890 */ /* 0x004fc8000ff1e0ff */
[----:B------:R-:W-:Y:S01]  /*0240*/  UIADD3.X UR8, UPT, UPT, URZ, UR9, URZ, UP0, !UPT ;  /* 0x00000009ff087290 */ /* 0x000fe200087fe4ff */
[----:B0-----:R-:W-:Y:S01]  /*0250*/  IMAD R9, R9, UR12, RZ ;  /* 0x0000000c09097c24 */ /* 0x001fe2000f8e02ff */
[----:B-1----:R-:W-:Y:S01]  /*0260*/  ISETP.NE.AND P1, PT, R21, UR5, PT ;  /* 0x0000000515007c0c */ /* 0x002fe2000bf25270 */
[----:B------:R-:W-:Y:S01]  /*0270*/  HFMA2 R21, -RZ, RZ, 0, 1.1920928955078125e-07 ;  /* 0x00000002ff157431 */ /* 0x000fe200000001ff */
[----:B---3--:R-:W-:Y:S02]  /*0280*/  ISETP.NE.AND P0, PT, R12, UR5, PT ;  /* 0x000000050c007c0c */ /* 0x008fe4000bf05270 */
[----:B------:R-:W-:Y:S02]  /*0290*/  SEL R12, RZ, 0x1, P1 ;  /* 0x00000001ff0c7807 */ /* 0x000fe40000800000 */
[----:B----4-:R-:W-:-:S07]  /*02a0*/  ISETP.NE.AND P2, PT, R13, UR5, PT ;  /* 0x000000050d007c0c */ /* 0x010fce000bf45270 */
[----:B------:R-:W-:Y:S01]  /*02b0*/  @P1 IMAD.MOV R21, RZ, RZ, 0x1 ;  /* 0x00000001ff151424 */ /* 0x000fe200078e02ff */
[----:B-----5:R-:W-:Y:S02]  /*02c0*/  ISETP.NE.AND P1, PT, R15, UR5, PT ;  /* 0x000000050f007c0c */ /* 0x020fe4000bf25270 */
[----:B------:R-:W-:Y:S02]  /*02d0*/  @P0 IADD3 R21, PT, PT, R12, RZ, RZ ;  /* 0x000000ff0c150210 */ /* 0x000fe40007ffe0ff */
[----:B------:R-:W-:-:S03]  /*02e0*/  ISETP.NE.AND P0, PT, R14, UR5, PT ;  /* 0x000000050e007c0c */ /* 0x000fc6000bf05270 */
[C---:B------:R-:W-:Y:S01]  /*02f0*/  VIADD R12, R21.reuse, 0x1 ;  /* 0x00000001150c7836 */ /* 0x040fe20000000000 */
[----:B------:R-:W-:-:S05]  /*0300*/  @P2 IADD3 R12, PT, PT, R21, RZ, RZ ;  /* 0x000000ff150c2210 */ /* 0x000fca0007ffe0ff */
[----:B------:R-:W-:-:S04]  /*0310*/  VIADD R2, R12, 0x1 ;  /* 0x000000010c027836 */ /* 0x000fc80000000000 */
[----:B------:R-:W-:Y:S02]  /*0320*/  @P0 IADD3 R2, PT, PT, R12, RZ, RZ ;  /* 0x000000ff0c020210 */ /* 0x000fe40007ffe0ff */
[----:B------:R-:W-:-:S03]  /*0330*/  ISETP.NE.AND P0, PT, R16, UR5, PT ;  /* 0x0000000510007c0c */ /* 0x000fc6000bf05270 */
[C---:B------:R-:W-:Y:S01]  /*0340*/  VIADD R3, R2.reuse, 0x1 ;  /* 0x0000000102037836 */ /* 0x040fe20000000000 */
[----:B------:R-:W-:Y:S02]  /*0350*/  @P1 IADD3 R3, PT, PT, R2, RZ, RZ ;  /* 0x000000ff02031210 */ /* 0x000fe40007ffe0ff */
[----:B------:R-:W-:-:S03]  /*0360*/  ISETP.NE.AND P1, PT, R17, UR5, PT ;  /* 0x0000000511007c0c */ /* 0x000fc6000bf25270 */
[----:B------:R-:W-:-:S04]  /*0370*/  VIADD R2, R3, 0x1 ;  /* 0x0000000103027836 */ /* 0x000fc80000000000 */
[----:B------:R-:W-:Y:S02]  /*0380*/  @P0 IADD3 R2, PT, PT, R3, RZ, RZ ;  /* 0x000000ff03020210 */ /* 0x000fe40007ffe0ff */
[----:B------:R-:W-:-:S03]  /*0390*/  ISETP.NE.AND P0, PT, R18, UR5, PT ;  /* 0x0000000512007c0c */ /* 0x000fc6000bf05270 */
[C---:B------:R-:W-:Y:S01]  /*03a0*/  VIADD R3, R2.reuse, 0x1 ;  /* 0x0000000102037836 */ /* 0x040fe20000000000 */
[----:B------:R-:W-:Y:S02]  /*03b0*/  @P1 IADD3 R3, PT, PT, R2, RZ, RZ ;  /* 0x000000ff02031210 */ /* 0x000fe40007ffe0ff */
[----:B------:R-:W-:-:S03]  /*03c0*/  ISETP.NE.AND P1, PT, R19, UR5, PT ;  /* 0x0000000513007c0c */ /* 0x000fc6000bf25270 */
[C---:B------:R-:W-:Y:S01]  /*03d0*/  VIADD R2, R3.reuse, 0x1 ;  /* 0x0000000103027836 */ /* 0x040fe20000000000 */
[----:B------:R-:W-:Y:S01]  /*03e0*/  ISETP.NE.AND P2, PT, R0, UR5, PT ;  /* 0x0000000500007c0c */ /* 0x000fe2000bf45270 */
[----:B------:R-:W-:Y:S02]  /*03f0*/  VIADD R0, R24, 0xffffffff ;  /* 0xffffffff18007836 */ /* 0x000fe40000000000 */
        /* <DEDUP_REMOVED lines=16> */
[----:B------:R-:W-:Y:S01]  /*0500*/  ISETP.NE.AND P1, PT, R4, UR5, PT ;  /* 0x0000000504007c0c */ /* 0x000fe2000bf25270 */
[----:B------:R-:W-:Y:S02]  /*0510*/  UIADD3 UR5, UP1, UPT, UR10, 0x20, URZ ;  /* 0x000000200a057890 */ /* 0x000fe4000ff3e0ff */
[C---:B------:R-:W-:Y:S02]  /*0520*/  VIADD R4, R3.reuse, 0x1 ;  /* 0x0000000103047836 */ /* 0x040fe40000000000 */
[----:B------:R-:W-:Y:S02]  /*0530*/  UIADD3.X UR6, UPT, UPT, URZ, UR11, URZ, UP1, !UPT ;  /* 0x0000000bff067290 */ /* 0x000fe40008ffe4ff */
[----:B------:R-:W-:Y:S01]  /*0540*/  @P0 IADD3 R4, PT, PT, R3, RZ, RZ ;  /* 0x000000ff03040210 */ /* 0x000fe20007ffe0ff */
[----:B------:R-:W-:-:S03]  /*0550*/  VIADD R3, R23, 0xffffffff ;  /* 0xffffffff17037836 */ /* 0x000fc60000000000 */
[C---:B------:R-:W-:Y:S02]  /*0560*/  IADD3 R2, PT, PT, R4.reuse, 0x1, RZ ;  /* 0x0000000104027810 */ /* 0x040fe40007ffe0ff */
[----:B------:R-:W-:Y:S02]  /*0570*/  @P1 IADD3 R2, PT, PT, R4, RZ, RZ ;  /* 0x000000ff04021210 */ /* 0x000fe40007ffe0ff */
[----:B------:R-:W-:Y:S02]  /*0580*/  ISETP.GE.U32.AND P0, PT, R3, 0x7, PT ;  /* 0x000000070300780c */ /* 0x000fe40003f06070 */
[----:B------:R-:W-:Y:S02]  /*0590*/  ISETP.GE.U32.AND P1, PT, R0, 0x3, PT ;  /* 0x000000030000780c */ /* 0x000fe40003f26070 */
[----:B------:R-:W-:Y:S02]  /*05a0*/  SEL R3, RZ, 0x1, P2 ;  /* 0x00000001ff037807 */ /* 0x000fe40001000000 */
[----:B------:R-:W-:-:S02]  /*05b0*/  LOP3.LUT R0, R7, 0x7ffffff0, RZ, 0xc0, !PT ;  /* 0x7ffffff007007812 */ /* 0x000fc400078ec0ff */
[----:B------:R-:W-:Y:S02]  /*05c0*/  LOP3.LUT P2, RZ, R2, R3, RZ, 0xfc, !PT ;  /* 0x0000000302ff7212 */ /* 0x000fe4000784fcff */
[----:B------:R-:W-:Y:S02]  /*05d0*/  LOP3.LUT R7, R7, 0x3, RZ, 0xc0, !PT ;  /* 0x0000000307077812 */ /* 0x000fe400078ec0ff */
[----:B------:R-:W-:-:S09]  /*05e0*/  IADD3 R8, PT, PT, -R0, RZ, RZ ;  /* 0x000000ff00087210 */ /* 0x000fd20007ffe1ff */
.L_x_15:
[----:B01234-:R-:W-:Y:S05]  /*05f0*/  @!P2 BRA `(.L_x_10) ;  /* 0x0000000800a8a947 */ /* 0x01ffea0003800000 */
[----:B------:R-:W0:Y:S01]  /*0600*/  LDCU UR9, c[0x0][0x3a8] ;  /* 0x00007500ff0977ac */ /* 0x000e220008000800 */
[----:B------:R-:W-:Y:S01]  /*0610*/  MOV R11, RZ ;  /* 0x000000ff000b7202 */ /* 0x000fe20000000f00 */
[----:B0-----:R-:W-:Y:S02]  /*0620*/  UISETP.GE.U32.AND UP0, UPT, UR9, 0x10, UPT ;  /* 0x000000100900788c */ /* 0x001fe4000bf06070 */
[----:B------:R-:W-:-:S07]  /*0630*/  IMAD R10, R6, UR9, RZ ;  /* 0x00000009060a7c24 */ /* 0x000fce000f8e02ff */
[----:B------:R-:W-:Y:S05]  /*0640*/  BRA.U !UP0, `(.L_x_11) ;  /* 0x0000000508347547 */ /* 0x000fea000b800000 */
[----:B------:R-:W-:Y:S01]  /*0650*/  IMAD.MOV.U32 R11, RZ, RZ, R10 ;  /* 0x000000ffff0b7224 */ /* 0x000fe200078e000a */
[----:B------:R-:W-:-:S07]  /*0660*/  MOV R12, R8 ;  /* 0x00000008000c7202 */ /* 0x000fce0000000f00 */
.L_x_12:
[----:B------:R-:W-:Y:S01]  /*0670*/  MOV R4, UR7 ;  /* 0x0000000700047c02 */ /* 0x000fe20008000f00 */
[----:B0-----:R-:W-:Y:S01]  /*0680*/  IMAD.U32 R5, RZ, RZ, UR8 ;  /* 0x00000008ff057e24 */ /* 0x001fe2000f8e00ff */
[----:B------:R-:W-:Y:S02]  /*0690*/  MOV R2, UR5 ;  /* 0x0000000500027c02 */ /* 0x000fe40008000f00 */
[----:B------:R-:W-:Y:S01]  /*06a0*/  MOV R3, UR6 ;  /* 0x0000000600037c02 */ /* 0x000fe20008000f00 */
[----:B------:R-:W-:-:S04]  /*06b0*/  IMAD.WIDE R4, R11, 0x4, R4 ;  /* 0x000000040b047825 */ /* 0x000fc800078e0204 */
[----:B------:R-:W-:Y:S01]  /*06c0*/  IMAD.WIDE R2, R11, 0x4, R2 ;  /* 0x000000040b027825 */ /* 0x000fe200078e0202 */
[----:B------:R-:W2:Y:S04]  /*06d0*/  LDG.E.CONSTANT R13, desc[UR14][R4.64+-0x20] ;  /* 0xffffe00e040d7981 */ /* 0x000ea8000c1e9900 */
[----:B------:R-:W2:Y:S04]  /*06e0*/  LDG.E R14, desc[UR14][R2.64+-0x20] ;  /* 0xffffe00e020e7981 */ /* 0x000ea8000c1e1900 */
[----:B------:R-:W3:Y:S04]  /*06f0*/  LDG.E.CONSTANT R16, desc[UR14][R4.64+-0x1c] ;  /* 0xffffe40e04107981 */ /* 0x000ee8000c1e9900 */
[----:B------:R-:W3:Y:S04]  /*0700*/  LDG.E R17, desc[UR14][R2.64+-0x1c] ;  /* 0xffffe40e02117981 */ /* 0x000ee8000c1e1900 */
[----:B------:R-:W4:Y:S04]  /*0710*/  LDG.E.CONSTANT R29, desc[UR14][R4.64+-0x10] ;  /* 0xfffff00e041d7981 */ /* 0x000f28000c1e9900 */
[----:B------:R-:W4:Y:S04]  /*0720*/  LDG.E R20, desc[UR14][R2.64+-0x10] ;  /* 0xfffff00e02147981 */ /* 0x000f28000c1e1900 */
[----:B------:R-:W5:Y:S04]  /*0730*/  LDG.E.CONSTANT R18, desc[UR14][R4.64+-0x18] ;  /* 0xffffe80e04127981 */ /* 0x000f68000c1e9900 */
[----:B------:R-:W5:Y:S04]  /*0740*/  LDG.E R21, desc[UR14][R2.64+-0x18] ;  /* 0xffffe80e02157981 */ /* 0x000f68000c1e1900 */
[----:B------:R-:W5:Y:S04]  /*0750*/  LDG.E.CONSTANT R25, desc[UR14][R4.64+-0x14] ;  /* 0xffffec0e04197981 */ /* 0x000f68000c1e9900 */
[----:B------:R-:W5:Y:S04]  /*0760*/  LDG.E R22, desc[UR14][R2.64+-0xc] ;  /* 0xfffff40e02167981 */ /* 0x000f68000c1e1900 */
[----:B------:R-:W5:Y:S04]  /*0770*/  LDG.E.CONSTANT R26, desc[UR14][R4.64+-0x4] ;  /* 0xfffffc0e041a7981 */ /* 0x000f68000c1e9900 */
[----:B------:R-:W5:Y:S04]  /*0780*/  LDG.E R27, desc[UR14][R2.64+-0x4] ;  /* 0xfffffc0e021b7981 */ /* 0x000f68000c1e1900 */
[----:B------:R-:W5:Y:S01]  /*0790*/  LDG.E.CONSTANT R28, desc[UR14][R4.64+0x1c] ;  /* 0x00001c0e041c7981 */ /* 0x000f62000c1e9900 */
[----:B--2---:R-:W-:-:S03]  /*07a0*/  FFMA R15, R13, 0.5, R14 ;  /* 0x3f0000000d0f7823 */ /* 0x004fc6000000000e */
[----:B------:R-:W2:Y:S04]  /*07b0*/  LDG.E.CONSTANT R13, desc[UR14][R4.64+-0x8] ;  /* 0xfffff80e040d7981 */ /* 0x000ea8000c1e9900 */
[----:B------:R-:W2:Y:S01]  /*07c0*/  LDG.E R14, desc[UR14][R2.64+-0x8] ;  /* 0xfffff80e020e7981 */ /* 0x000ea2000c1e1900 */
[----:B---3--:R-:W-:-:S03]  /*07d0*/  FFMA R19, R16, 0.5, R17 ;  /* 0x3f00000010137823 */ /* 0x008fc60000000011 */
[----:B------:R-:W3:Y:S04]  /*07e0*/  LDG.E R16, desc[UR14][R2.64+-0x14] ;  /* 0xffffec0e02107981 */ /* 0x000ee8000c1e1900 */
[----:B------:R-:W3:Y:S01]  /*07f0*/  LDG.E.CONSTANT R17, desc[UR14][R4.64+-0xc] ;  /* 0xfffff40e04117981 */ /* 0x000ee2000c1e9900 */
[----:B----4-:R-:W-:-:S03]  /*0800*/  FFMA R29, R29, 0.5, R20 ;  /* 0x3f0000001d1d7823 */ /* 0x010fc60000000014 */
[----:B------:R0:W-:Y:S01]  /*0810*/  STG.E desc[UR14][R2.64+-0x20], R15 ;  /* 0xffffe00f02007986 */ /* 0x0001e2000c10190e */
[----:B-----5:R-:W-:-:S03]  /*0820*/  FFMA R21, R18, 0.5, R21 ;  /* 0x3f00000012157823 */ /* 0x020fc60000000015 */
[----:B------:R-:W4:Y:S04]  /*0830*/  LDG.E R18, desc[UR14][R2.64] ;  /* 0x0000000e02127981 */ /* 0x000f28000c1e1900 */
[----:B0-----:R-:W5:Y:S01]  /*0840*/  LDG.E.CONSTANT R15, desc[UR14][R4.64+0x8] ;  /* 0x0000080e040f7981 */ /* 0x001f62000c1e9900 */
[----:B--2---:R-:W-:-:S03]  /*0850*/  FFMA R20, R13, 0.5, R14 ;  /* 0x3f0000000d147823 */ /* 0x004fc6000000000e */
[----:B------:R-:W2:Y:S01]  /*0860*/  LDG.E R13, desc[UR14][R2.64+0x4] ;  /* 0x0000040e020d7981 */ /* 0x000ea2000c1e1900 */
[----:B---3--:R-:W-:-:S03]  /*0870*/  FFMA R25, R25, 0.5, R16 ;  /* 0x3f00000019197823 */ /* 0x008fc60000000010 */
[----:B------:R-:W2:Y:S01]  /*0880*/  LDG.E.CONSTANT R16, desc[UR14][R4.64+0x4] ;  /* 0x0000040e04107981 */ /* 0x000ea2000c1e9900 */
[----:B------:R-:W-:-:S03]  /*0890*/  FFMA R22, R17, 0.5, R22 ;  /* 0x3f00000011167823 */ /* 0x000fc60000000016 */
[----:B------:R-:W4:Y:S04]  /*08a0*/  LDG.E.CONSTANT R17, desc[UR14][R4.64] ;  /* 0x0000000e04117981 */ /* 0x000f28000c1e9900 */
[----:B------:R-:W5:Y:S04]  /*08b0*/  LDG.E R14, desc[UR14][R2.64+0x8] ;  /* 0x0000080e020e7981 */ /* 0x000f68000c1e1900 */
[----:B------:R-:W-:Y:S04]  /*08c0*/  STG.E desc[UR14][R2.64+-0x14], R25 ;  /* 0xffffec1902007986 */ /* 0x000fe8000c10190e */
[----:B------:R-:W-:Y:S04]  /*08d0*/  STG.E desc[UR14][R2.64+-0x1c], R19 ;  /* 0xffffe41302007986 */ /* 0x000fe8000c10190e */
[----:B------:R0:W-:Y:S04]  /*08e0*/  STG.E desc[UR14][R2.64+-0x18], R21 ;  /* 0xffffe81502007986 */ /* 0x0001e8000c10190e */
[----:B------:R-:W-:Y:S04]  /*08f0*/  STG.E desc[UR14][R2.64+-0x10], R29 ;  /* 0xfffff01d02007986 */ /* 0x000fe8000c10190e */
[----:B------:R1:W-:Y:S04]  /*0900*/  STG.E desc[UR14][R2.64+-0xc], R22 ;  /* 0xfffff41602007986 */ /* 0x0003e8000c10190e */
[----:B------:R3:W-:Y:S04]  /*0910*/  STG.E desc[UR14][R2.64+-0x8], R20 ;  /* 0xfffff81402007986 */ /* 0x0007e8000c10190e */
[----:B0-----:R-:W5:Y:S04]  /*0920*/  LDG.E.CONSTANT R21, desc[UR14][R4.64+0x10] ;  /* 0x0000100e04157981 */ /* 0x001f68000c1e9900 */
[----:B-1----:R-:W5:Y:S04]  /*0930*/  LDG.E.CONSTANT R22, desc[UR14][R4.64+0xc] ;  /* 0x00000c0e04167981 */ /* 0x002f68000c1e9900 */
[----:B---3--:R-:W3:Y:S04]  /*0940*/  LDG.E.CONSTANT R20, desc[UR14][R4.64+0x14] ;  /* 0x0000140e04147981 */ /* 0x008ee8000c1e9900 */
[----:B------:R3:W3:Y:S04]  /*0950*/  LDG.E.CONSTANT R19, desc[UR14][R4.64+0x18] ;  /* 0x0000180e04137981 */ /* 0x0006e8000c1e9900 */
[----:B------:R-:W3:Y:S01]  /*0960*/  LDG.E R29, desc[UR14][R2.64+0xc] ;  /* 0x00000c0e021d7981 */ /* 0x000ee2000c1e1900 */
[----:B--2---:R-:W-:-:S03]  /*0970*/  FFMA R25, R16, 0.5, R13 ;  /* 0x3f00000010197823 */ /* 0x004fc6000000000d */
[----:B------:R-:W2:Y:S01]  /*0980*/  LDG.E R16, desc[UR14][R2.64+0x14] ;  /* 0x0000140e02107981 */ /* 0x000ea2000c1e1900 */
[----:B----4-:R-:W-:-:S03]  /*0990*/  FFMA R17, R17, 0.5, R18 ;  /* 0x3f00000011117823 */ /* 0x010fc60000000012 */
[----:B------:R-:W4:Y:S01]  /*09a0*/  LDG.E R18, desc[UR14][R2.64+0x18] ;  /* 0x0000180e02127981 */ /* 0x000f22000c1e1900 */
[----:B-----5:R-:W-:-:S03]  /*09b0*/  FFMA R15, R15, 0.5, R14 ;  /* 0x3f0000000f0f7823 */ /* 0x020fc6000000000e */
[----:B------:R-:W5:Y:S04]  /*09c0*/  LDG.E R14, desc[UR14][R2.64+0x10] ;  /* 0x0000100e020e7981 */ /* 0x000f68000c1e1900 */
[----:B------:R-:W5:Y:S01]  /*09d0*/  LDG.E R13, desc[UR14][R2.64+0x1c] ;  /* 0x00001c0e020d7981 */ /* 0x000f62000c1e1900 */
[----:B------:R-:W-:Y:S01]  /*09e0*/  FFMA R27, R26, 0.5, R27 ;  /* 0x3f0000001a1b7823 */ /* 0x000fe2000000001b */
[----:B------:R-:W-:Y:S02]  /*09f0*/  VIADD R12, R12, 0x10 ;  /* 0x000000100c0c7836 */ /* 0x000fe40000000000 */
[----:B------:R0:W-:Y:S04]  /*0a00*/  STG.E desc[UR14][R2.64], R17 ;  /* 0x0000001102007986 */ /* 0x0001e8000c10190e */
[----:B------:R0:W-:Y:S04]  /*0a10*/  STG.E desc[UR14][R2.64+-0x4], R27 ;  /* 0xfffffc1b02007986 */ /* 0x0001e8000c10190e */
[----:B------:R0:W-:Y:S04]  /*0a20*/  STG.E desc[UR14][R2.64+0x4], R25 ;  /* 0x0000041902007986 */ /* 0x0001e8000c10190e */
[----:B------:R0:W-:Y:S01]  /*0a30*/  STG.E desc[UR14][R2.64+0x8], R15 ;  /* 0x0000080f02007986 */ /* 0x0001e2000c10190e */
[----:B------:R-:W-:Y:S01]  /*0a40*/  ISETP.NE.AND P3, PT, R12, RZ, PT ;  /* 0x000000ff0c00720c */ /* 0x000fe20003f65270 */
[----:B---3--:R-:W-:-:S05]  /*0a50*/  FFMA R29, R22, 0.5, R29 ;  /* 0x3f000000161d7823 */ /* 0x008fca000000001d */
[----:B------:R0:W-:Y:S01]  /*0a60*/  STG.E desc[UR14][R2.64+0xc], R29 ;  /* 0x00000c1d02007986 */ /* 0x0001e2000c10190e */
[----:B------:R-:W-:Y:S01]  /*0a70*/  IADD3 R11, PT, PT, R11, 0x10, RZ ;  /* 0x000000100b0b7810 */ /* 0x000fe20007ffe0ff */
[----:B--2---:R-:W-:Y:S01]  /*0a80*/  FFMA R5, R20, 0.5, R16 ;  /* 0x3f00000014057823 */ /* 0x004fe20000000010 */
[----:B----4-:R-:W-:Y:S01]  /*0a90*/  FFMA R19, R19, 0.5, R18 ;  /* 0x3f00000013137823 */ /* 0x010fe20000000012 */
[----:B-----5:R-:W-:Y:S01]  /*0aa0*/  FFMA R21, R21, 0.5, R14 ;  /* 0x3f00000015157823 */ /* 0x020fe2000000000e */
[----:B------:R-:W-:-:S04]  /*0ab0*/  FFMA R13, R28, 0.5, R13 ;  /* 0x3f0000001c0d7823 */ /* 0x000fc8000000000d */
[----:B------:R0:W-:Y:S04]  /*0ac0*/  STG.E desc[UR14][R2.64+0x10], R21 ;  /* 0x0000101502007986 */ /* 0x0001e8000c10190e */
[----:B------:R0:W-:Y:S04]  /*0ad0*/  STG.E desc[UR14][R2.64+0x14], R5 ;  /* 0x0000140502007986 */ /* 0x0001e8000c10190e */
[----:B------:R0:W-:Y:S04]  /*0ae0*/  STG.E desc[UR14][R2.64+0x18], R19 ;  /* 0x0000181302007986 */ /* 0x0001e8000c10190e */
[----:B------:R0:W-:Y:S01]  /*0af0*/  STG.E desc[UR14][R2.64+0x1c], R13 ;  /* 0x00001c0d02007986 */ /* 0x0001e2000c10190e */
[----:B------:R-:W-:Y:S05]  /*0b00*/  @P3 BRA `(.L_x_12) ;  /* 0xfffffff800d83947 */ /* 0x000fea000383ffff */
[----:B------:R-:W-:-:S07]  /*0b10*/  MOV R11, R0 ;  /* 0x00000000000b7202 */ /* 0x000fce0000000f00 */
.L_x_11:
[----:B------:R-:W-:-:S13]  /*0b20*/  ISETP.NE.AND P3, PT, R23, RZ, PT ;  /* 0x000000ff1700720c */ /* 0x000fda0003f65270 */
[----:B------:R-:W-:Y:S05]  /*0b30*/  @!P3 BRA `(.L_x_10) ;  /* 0x000000040058b947 */ /* 0x000fea0003800000 */
[----:B------:R-:W-:Y:S01]  /*0b40*/  ISETP.NE.AND P3, PT, R24, RZ, PT ;  /* 0x000000ff1800720c */ /* 0x000fe20003f65270 */
[----:B------:R-:W-:-:S12]  /*0b50*/  @!P0 BRA `(.L_x_13) ;  /* 0x0000000000988947 */ /* 0x000fd80003800000 */
[----:B0-----:R-:W0:Y:S01]  /*0b60*/  LDC.64 R4, c[0x0][0x380] ;  /* 0x0000e000ff047b82 */ /* 0x001e220000000a00 */
[----:B------:R-:W-:-:S07]  /*0b70*/  IMAD.IADD R13, R10, 0x1, R11 ;  /* 0x000000010a0d7824 */ /* 0x000fce00078e020b */
[----:B------:R-:W1:Y:S01]  /*0b80*/  LDC.64 R2, c[0x0][0x388] ;  /* 0x0000e200ff027b82 */ /* 0x000e620000000a00 */
[----:B0-----:R-:W-:-:S05]  /*0b90*/  IMAD.WIDE R4, R13, 0x4, R4 ;  /* 0x000000040d047825 */ /* 0x001fca00078e0204 */
[----:B------:R-:W2:Y:S01]  /*0ba0*/  LDG.E.CONSTANT R21, desc[UR14][R4.64] ;  /* 0x0000000e04157981 */ /* 0x000ea2000c1e9900 */
[----:B-1----:R-:W-:-:S03]  /*0bb0*/  IMAD.WIDE R2, R13, 0x4, R2 ;  /* 0x000000040d027825 */ /* 0x002fc600078e0202 */
[----:B------:R-:W3:Y:S04]  /*0bc0*/  LDG.E.CONSTANT R20, desc[UR14][R4.64+0x4] ;  /* 0x0000040e04147981 */ /* 0x000ee8000c1e9900 */
[----:B------:R-:W2:Y:S04]  /*0bd0*/  LDG.E R22, desc[UR14][R2.64] ;  /* 0x0000000e02167981 */ /* 0x000ea8000c1e1900 */
[----:B------:R-:W4:Y:S04]  /*0be0*/  LDG.E.CONSTANT R17, desc[UR14][R4.64+0x8] ;  /* 0x0000080e04117981 */ /* 0x000f28000c1e9900 */
[----:B------:R-:W5:Y:S04]  /*0bf0*/  LDG.E.CONSTANT R15, desc[UR14][R4.64+0xc] ;  /* 0x00000c0e040f7981 */ /* 0x000f68000c1e9900 */
[----:B------:R-:W3:Y:S04]  /*0c00*/  LDG.E R19, desc[UR14][R2.64+0x4] ;  /* 0x0000040e02137981 */ /* 0x000ee8000c1e1900 */
[----:B------:R-:W4:Y:S04]  /*0c10*/  LDG.E R16, desc[UR14][R2.64+0x8] ;  /* 0x0000080e02107981 */ /* 0x000f28000c1e1900 */
[----:B------:R-:W5:Y:S04]  /*0c20*/  LDG.E.CONSTANT R14, desc[UR14][R4.64+0x10] ;  /* 0x0000100e040e7981 */ /* 0x000f68000c1e9900 */
[----:B------:R-:W5:Y:S04]  /*0c30*/  LDG.E.CONSTANT R13, desc[UR14][R4.64+0x14] ;  /* 0x0000140e040d7981 */ /* 0x000f68000c1e9900 */
[----:B------:R-:W5:Y:S04]  /*0c40*/  LDG.E.CONSTANT R12, desc[UR14][R4.64+0x18] ;  /* 0x0000180e040c7981 */ /* 0x000f68000c1e9900 */
[----:B------:R-:W5:Y:S04]  /*0c50*/  LDG.E.CONSTANT R18, desc[UR14][R4.64+0x1c] ;  /* 0x00001c0e04127981 */ /* 0x000f68000c1e9900 */
[----:B------:R-:W5:Y:S04]  /*0c60*/  LDG.E R26, desc[UR14][R2.64+0xc] ;  /* 0x00000c0e021a7981 */ /* 0x000f68000c1e1900 */
[----:B------:R-:W5:Y:S04]  /*0c70*/  LDG.E R29, desc[UR14][R2.64+0x10] ;  /* 0x0000100e021d7981 */ /* 0x000f68000c1e1900 */
[----:B------:R-:W5:Y:S01]  /*0c80*/  LDG.E R25, desc[UR14][R2.64+0x18] ;  /* 0x0000180e02197981 */ /* 0x000f62000c1e1900 */
[----:B--2---:R-:W-:-:S03]  /*0c90*/  FFMA R27, R21, 0.5, R22 ;  /* 0x3f000000151b7823 */ /* 0x004fc60000000016 */
[----:B------:R-:W2:Y:S04]  /*0ca0*/  LDG.E R22, desc[UR14][R2.64+0x14] ;  /* 0x0000140e02167981 */ /* 0x000ea8000c1e1900 */
[----:B------:R-:W2:Y:S01]  /*0cb0*/  LDG.E R21, desc[UR14][R2.64+0x1c] ;  /* 0x00001c0e02157981 */ /* 0x000ea2000c1e1900 */
[----:B---3--:R-:W-:Y:S01]  /*0cc0*/  FFMA R19, R20, 0.5, R19 ;  /* 0x3f00000014137823 */ /* 0x008fe20000000013 */
[----:B----4-:R-:W-:Y:S02]  /*0cd0*/  FFMA R17, R17, 0.5, R16 ;  /* 0x3f00000011117823 */ /* 0x010fe40000000010 */
[----:B------:R1:W-:Y:S04]  /*0ce0*/  STG.E desc[UR14][R2.64], R27 ;  /* 0x0000001b02007986 */ /* 0x0003e8000c10190e */
[----:B------:R1:W-:Y:S04]  /*0cf0*/  STG.E desc[UR14][R2.64+0x4], R19 ;  /* 0x0000041302007986 */ /* 0x0003e8000c10190e */
[----:B------:R1:W-:Y:S01]  /*0d00*/  STG.E desc[UR14][R2.64+0x8], R17 ;  /* 0x0000081102007986 */ /* 0x0003e2000c10190e */
[----:B-----5:R-:W-:Y:S01]  /*0d10*/  FFMA R15, R15, 0.5, R26 ;  /* 0x3f0000000f0f7823 */ /* 0x020fe2000000001a */
[----:B------:R-:W-:Y:S01]  /*0d20*/  FFMA R29, R14, 0.5, R29 ;  /* 0x3f0000000e1d7823 */ /* 0x000fe2000000001d */
[----:B------:R-:W-:-:S03]  /*0d30*/  FFMA R25, R12, 0.5, R25 ;  /* 0x3f0000000c197823 */ /* 0x000fc60000000019 */
[----:B------:R1:W-:Y:S04]  /*0d40*/  STG.E desc[UR14][R2.64+0xc], R15 ;  /* 0x00000c0f02007986 */ /* 0x0003e8000c10190e */
[----:B------:R1:W-:Y:S04]  /*0d50*/  STG.E desc[UR14][R2.64+0x10], R29 ;  /* 0x0000101d02007986 */ /* 0x0003e8000c10190e */
[----:B------:R1:W-:Y:S01]  /*0d60*/  STG.E desc[UR14][R2.64+0x18], R25 ;  /* 0x0000181902007986 */ /* 0x0003e2000c10190e */
[----:B------:R-:W-:Y:S01]  /*0d70*/  IADD3 R11, PT, PT, R11, 0x8, RZ ;  /* 0x000000080b0b7810 */ /* 0x000fe20007ffe0ff */
[----:B--2---:R-:W-:Y:S01]  /*0d80*/  FFMA R13, R13, 0.5, R22 ;  /* 0x3f0000000d0d7823 */ /* 0x004fe20000000016 */
[----:B------:R-:W-:-:S04]  /*0d90*/  FFMA R21, R18, 0.5, R21 ;  /* 0x3f00000012157823 */ /* 0x000fc80000000015 */
[----:B------:R1:W-:Y:S04]  /*0da0*/  STG.E desc[UR14][R2.64+0x14], R13 ;  /* 0x0000140d02007986 */ /* 0x0003e8000c10190e */
[----:B------:R1:W-:Y:S02]  /*0db0*/  STG.E desc[UR14][R2.64+0x1c], R21 ;  /* 0x00001c1502007986 */ /* 0x0003e4000c10190e */
.L_x_13:
[----:B------:R-:W-:Y:S05]  /*0dc0*/  @!P3 BRA `(.L_x_10) ;  /* 0x0000000000b4b947 */ /* 0x000fea0003800000 */
[----:B------:R-:W-:Y:S01]  /*0dd0*/  ISETP.NE.AND P3, PT, R7, RZ, PT ;  /* 0x000000ff0700720c */ /* 0x000fe20003f65270 */
[----:B------:R-:W-:-:S12]  /*0de0*/  @!P1 BRA `(.L_x_14) ;  /* 0x0000000000589947 */ /* 0x000fd80003800000 */
[----:B0-----:R-:W0:Y:S01]  /*0df0*/  LDC.64 R4, c[0x0][0x380] ;  /* 0x0000e000ff047b82 */ /* 0x001e220000000a00 */
[----:B-1----:R-:W-:-:S07]  /*0e00*/  IADD3 R13, PT, PT, R10, R11, RZ ;  /* 0x0000000b0a0d7210 */ /* 0x002fce0007ffe0ff */
[----:B------:R-:W1:Y:S01]  /*0e10*/  LDC.64 R2, c[0x0][0x388] ;  /* 0x0000e200ff027b82 */ /* 0x000e620000000a00 */
[----:B0-----:R-:W-:-:S05]  /*0e20*/  IMAD.WIDE R4, R13, 0x4, R4 ;  /* 0x000000040d047825 */ /* 0x001fca00078e0204 */
[----:B------:R-:W2:Y:S01]  /*0e30*/  LDG.E.CONSTANT R15, desc[UR14][R4.64+0x4] ;  /* 0x0000040e040f7981 */ /* 0x000ea2000c1e9900 */
[----:B-1----:R-:W-:-:S03]  /*0e40*/  IMAD.WIDE R2, R13, 0x4, R2 ;  /* 0x000000040d027825 */ /* 0x002fc600078e0202 */
[----:B------:R-:W3:Y:S04]  /*0e50*/  LDG.E.CONSTANT R17, desc[UR14][R4.64+0x8] ;  /* 0x0000080e04117981 */ /* 0x000ee8000c1e9900 */
[----:B------:R-:W4:Y:S04]  /*0e60*/  LDG.E.CONSTANT R13, desc[UR14][R4.64] ;  /* 0x0000000e040d7981 */ /* 0x000f28000c1e9900 */
[----:B------:R-:W5:Y:S04]  /*0e70*/  LDG.E.CONSTANT R19, desc[UR14][R4.64+0xc] ;  /* 0x00000c0e04137981 */ /* 0x000f68000c1e9900 */
[----:B------:R-:W4:Y:S04]  /*0e80*/  LDG.E R12, desc[UR14][R2.64] ;  /* 0x0000000e020c7981 */ /* 0x000f28000c1e1900 */
[----:B------:R-:W2:Y:S04]  /*0e90*/  LDG.E R14, desc[UR14][R2.64+0x4] ;  /* 0x0000040e020e7981 */ /* 0x000ea8000c1e1900 */
[----:B------:R-:W3:Y:S04]  /*0ea0*/  LDG.E R16, desc[UR14][R2.64+0x8] ;  /* 0x0000080e02107981 */ /* 0x000ee8000c1e1900 */
[----:B------:R-:W5:Y:S01]  /*0eb0*/  LDG.E R18, desc[UR14][R2.64+0xc] ;  /* 0x00000c0e02127981 */ /* 0x000f62000c1e1900 */
[----:B------:R-:W-:-:S02]  /*0ec0*/  VIADD R11, R11, 0x4 ;  /* 0x000000040b0b7836 */ /* 0x000fc40000000000 */
[----:B----4-:R-:W-:Y:S01]  /*0ed0*/  FFMA R13, R13, 0.5, R12 ;  /* 0x3f0000000d0d7823 */ /* 0x010fe2000000000c */
[----:B--2---:R-:W-:Y:S01]  /*0ee0*/  FFMA R15, R15, 0.5, R14 ;  /* 0x3f0000000f0f7823 */ /* 0x004fe2000000000e */
[----:B---3--:R-:W-:Y:S01]  /*0ef0*/  FFMA R17, R17, 0.5, R16 ;  /* 0x3f00000011117823 */ /* 0x008fe20000000010 */
[----:B-----5:R-:W-:Y:S02]  /*0f00*/  FFMA R19, R19, 0.5, R18 ;  /* 0x3f00000013137823 */ /* 0x020fe40000000012 */
[----:B------:R2:W-:Y:S04]  /*0f10*/  STG.E desc[UR14][R2.64], R13 ;  /* 0x0000000d02007986 */ /* 0x0005e8000c10190e */
[----:B------:R2:W-:Y:S04]  /*0f20*/  STG.E desc[UR14][R2.64+0x4], R15 ;  /* 0x0000040f02007986 */ /* 0x0005e8000c10190e */
[----:B------:R2:W-:Y:S04]  /*0f30*/  STG.E desc[UR14][R2.64+0x8], R17 ;  /* 0x0000081102007986 */ /* 0x0005e8000c10190e */
[----:B------:R2:W-:Y:S02]  /*0f40*/  STG.E desc[UR14][R2.64+0xc], R19 ;  /* 0x00000c1302007986 */ /* 0x0005e4000c10190e */
.L_x_14:
[----:B------:R-:W-:Y:S05]  /*0f50*/  @!P3 BRA `(.L_x_10) ;  /* 0x000000000050b947 */ /* 0x000fea0003800000 */
[----:B012---:R-:W0:Y:S01]  /*0f60*/  LDC.64 R2, c[0x0][0x380] ;  /* 0x0000e000ff027b82 */ /* 0x007e220000000a00 */
[----:B------:R-:W-:-:S07]  /*0f70*/  IADD3 R11, PT, PT, R10, R11, RZ ;  /* 0x0000000b0a0b7210 */ /* 0x000fce0007ffe0ff */
[----:B------:R-:W1:Y:S01]  /*0f80*/  LDC.64 R4, c[0x0][0x388] ;  /* 0x0000e200ff047b82 */ /* 0x000e620000000a00 */
[----:B0-----:R-:W-:-:S05]  /*0f90*/  IMAD.WIDE R2, R11, 0x4, R2 ;  /* 0x000000040b027825 */ /* 0x001fca00078e0202 */
[----:B------:R-:W2:Y:S01]  /*0fa0*/  LDG.E.CONSTANT R10, desc[UR14][R2.64] ;  /* 0x0000000e020a7981 */ /* 0x000ea2000c1e9900 */
[----:B-1----:R-:W-:-:S05]  /*0fb0*/  IMAD.WIDE R4, R11, 0x4, R4 ;  /* 0x000000040b047825 */ /* 0x002fca00078e0204 */
[----:B------:R-:W2:Y:S01]  /*0fc0*/  LDG.E R11, desc[UR14][R4.64] ;  /* 0x0000000e040b7981 */ /* 0x000ea2000c1e1900 */
[----:B------:R-:W-:Y:S01]  /*0fd0*/  ISETP.NE.AND P3, PT, R7, 0x1, PT ;  /* 0x000000010700780c */ /* 0x000fe20003f65270 */
[----:B--2---:R-:W-:-:S05]  /*0fe0*/  FFMA R11, R10, 0.5, R11 ;  /* 0x3f0000000a0b7823 */ /* 0x004fca000000000b */
[----:B------:R3:W-:Y:S07]  /*0ff0*/  STG.E desc[UR14][R4.64], R11 ;  /* 0x0000000b04007986 */ /* 0x0007ee000c10190e */
[----:B------:R-:W-:Y:S05]  /*1000*/  @!P3 BRA `(.L_x_10) ;  /* 0x000000000024b947 */ /* 0x000fea0003800000 */
[----:B------:R-:W-:Y:S01]  /*1010*/  ISETP.NE.AND P3, PT, R7, 0x2, PT ;  /* 0x000000020700780c */ /* 0x000fe20003f65270 */
[----:B------:R-:W2:Y:S04]  /*1020*/  LDG.E.CONSTANT R10, desc[UR14][R2.64+0x4] ;  /* 0x0000040e020a7981 */ /* 0x000ea8000c1e9900 */
[----:B---3--:R-:W2:Y:S08]  /*1030*/  LDG.E R11, desc[UR14][R4.64+0x4] ;  /* 0x0000040e040b7981 */ /* 0x008eb0000c1e1900 */
[----:B------:R-:W3:Y:S04]  /*1040*/  @P3 LDG.E.CONSTANT R12, desc[UR14][R2.64+0x8] ;  /* 0x0000080e020c3981 */ /* 0x000ee8000c1e9900 */
[----:B------:R-:W3:Y:S01]  /*1050*/  @P3 LDG.E R13, desc[UR14][R4.64+0x8] ;  /* 0x0000080e040d3981 */ /* 0x000ee2000c1e1900 */
[----:B--2---:R-:W-:-:S05]  /*1060*/  FFMA R11, R10, 0.5, R11 ;  /* 0x3f0000000a0b7823 */ /* 0x004fca000000000b */
[----:B------:R4:W-:Y:S01]  /*1070*/  STG.E desc[UR14][R4.64+0x4], R11 ;  /* 0x0000040b04007986 */ /* 0x0009e2000c10190e */
[----:B---3--:R-:W-:-:S05]  /*1080*/  @P3 FFMA R13, R12, 0.5, R13 ;  /* 0x3f0000000c0d3823 */ /* 0x008fca000000000d */
[----:B------:R4:W-:Y:S02]  /*1090*/  @P3 STG.E desc[UR14][R4.64+0x8], R13 ;  /* 0x0000080d04003986 */ /* 0x0009e4000c10190e */
.L_x_10:
[----:B------:R-:W-:-:S04]  /*10a0*/  IADD3 R6, PT, PT, R9, R6, RZ ;  /* 0x0000000609067210 */ /* 0x000fc80007ffe0ff */
[----:B------:R-:W-:-:S13]  /*10b0*/  ISETP.GE.AND P3, PT, R6, UR4, PT ;  /* 0x0000000406007c0c */ /* 0x000fda000bf66270 */
[----:B------:R-:W-:Y:S05]  /*10c0*/  @!P3 BRA `(.L_x_15) ;  /* 0xfffffff40048b947 */ /* 0x000fea000383ffff */
[----:B------:R-:W-:Y:S05]  /*10d0*/  EXIT ;  /* 0x000000000000794d */ /* 0x000fea0003800000 */
.L_x_16:
        /* <DEDUP_REMOVED lines=10> */
.L_x_234:


//--------------------- .text._Z26manage_expert_cache_kernelPfPKfPKiiiii --------------------------
	.section	.text._Z26manage_expert_cache_kernelPfPKfPKiiiii,"ax",@progbits
	.align	128
        .global         _Z26manage_expert_cache_kernelPfPKfPKiiiii
        .type           _Z26manage_expert_cache_kernelPfPKfPKiiiii,@function
        .size           _Z26manage_expert_cache_kernelPfPKfPKiiiii,(.L_x_235 - _Z26manage_expert_cache_kernelPfPKfPKiiiii)
        .other          _Z26manage_expert_cache_kernelPfPKfPKiiiii,@"STO_CUDA_ENTRY STV_DEFAULT"
_Z26manage_expert_cache_kernelPfPKfPKiiiii:
.text._Z26manage_expert_cache_kernelPfPKfPKiiiii:
[----:B------:R-:W-:Y:S01]  /*0000*/  LDC R1, c[0x0][0x37c] ;  /* 0x0000df00ff017b82 */ /* 0x000fe20000000800 */
[----:B------:R-:W0:Y:S07]  /*0010*/  S2R R0, SR_TID.X ;  /* 0x0000000000007919 */ /* 0x000e2e0000002100 */
[----:B------:R-:W1:Y:S01]  /*0020*/  S2UR UR4, SR_CTAID.X ;  /* 0x00000000000479c3 */ /* 0x000e620000002500 */
[----:B------:R-:W1:Y:S02]  /*0030*/  LDCU UR5, c[0x0][0x360] ;  /* 0x00006c00ff0577ac */ /* 0x000e640008000800 */
[----:B-1----:R-:W-:Y:S01]  /*0040*/  UIMAD UR4, UR4, UR5, URZ ;  /* 0x00000005040472a4 */ /* 0x002fe2000f8e02ff */
[----:B0-----:R-:W-:-:S05]  /*0050*/  IADD3 R0, PT, PT, -R0, RZ, RZ ;  /* 0x000000ff00007210 */ /* 0x001fca0007ffe1ff */
[----:B------:R-:W-:-:S13]  /*0060*/  ISETP.NE.AND P0, PT, R0, UR4, PT ;  /* 0x0000000400007c0c */ /* 0x000fda000bf05270 */
[----:B------:R-:W-:Y:S05]  /*0070*/  @P0 EXIT ;  /* 0x000000000000094d */ /* 0x000fea0003800000 */
[----:B------:R-:W0:Y:S01]  /*0080*/  LDC.64 R2, c[0x0][0x390] ;  /* 0x0000e400ff027b82 */ /* 0x000e220000000a00 */
[----:B------:R-:W1:Y:S01]  /*0090*/  LDCU.64 UR16, c[0x0][0x358] ;  /* 0x00006b00ff1077ac */ /* 0x000e620008000a00 */
[----:B------:R-:W2:Y:S06]  /*00a0*/  LDCU.64 UR10, c[0x0][0x3a0] ;  /* 0x00007400ff0a77ac */ /* 0x000eac0008000a00 */
[----:B------:R-:W0:Y:S02]  /*00b0*/  LDC.64 R4, c[0x0][0x398] ;  /* 0x0000e600ff047b82 */ /* 0x000e240000000a00 */
[----:B0-----:R-:W-:-:S06]  /*00c0*/  IMAD.WIDE R2, R4, 0x4, R2 ;  /* 0x0000000404027825 */ /* 0x001fcc00078e0202 */
[----:B-1----:R-:W3:Y:S01]  /*00d0*/  LDG.E.CONSTANT R2, desc[UR16][R2.64] ;  /* 0x0000001002027981 */ /* 0x002ee2000c1e9900 */
[----:B--2---:R-:W-:Y:S02]  /*00e0*/  ISETP.GE.AND P0, PT, R5, UR11, PT ;  /* 0x0000000b05007c0c */ /* 0x004fe4000bf06270 */
[----:B---3--:R-:W-:-:S04]  /*00f0*/  VIMNMX R0, PT, PT, R2, UR10, PT ;  /* 0x0000000a02007c48 */ /* 0x008fc8000bfe0100 */
[----:B------:R-:W-:-:S13]  /*0100*/  ISETP.LT.OR P0, PT, R0, 0x1, P0 ;  /* 0x000000010000780c */ /* 0x000fda0000701670 */
[----:B------:R-:W-:Y:S05]  /*0110*/  @P0 EXIT ;  /* 0x000000000000094d */ /* 0x000fea0003800000 */
[----:B------:R-:W-:Y:S02]  /*0120*/  UISETP.GE.U32.AND UP0, UPT, UR10, 0x10, UPT ;  /* 0x000000100a00788c */ /* 0x000fe4000bf06070 */
[----:B------:R-:W-:Y:S01]  /*0130*/  IMAD R2, R4, UR10, RZ ;  /* 0x0000000a04027c24 */ /* 0x000fe2000f8e02ff */
[----:B------:R-:W-:Y:S02]  /*0140*/  ULOP3.LUT UR9, UR10, 0xf, URZ, 0xc0, !UPT ;  /* 0x0000000f0a097892 */ /* 0x000fe4000f8ec0ff */
[----:B------:R-:W-:Y:S01]  /*0150*/  IMAD R0, R5, UR10, RZ ;  /* 0x0000000a05007c24 */ /* 0x000fe2000f8e02ff */
[----:B------:R-:W-:-:S03]  /*0160*/  UMOV UR4, URZ ;  /* 0x000000ff00047c82 */ /* 0x000fc60008000000 */
[----:B------:R-:W-:Y:S06]  /*0170*/  BRA.U !UP0, `(.L_x_17) ;  /* 0x0000000108d07547 */ /* 0x000fec000b800000 */
[----:B------:R-:W0:Y:S01]  /*0180*/  LDCU.128 UR12, c[0x0][0x380] ;  /* 0x00007000ff0c77ac */ /* 0x000e220008000c00 */
[----:B------:R-:W-:Y:S01]  /*0190*/  IMAD.MOV.U32 R3, RZ, RZ, R0 ;  /* 0x000000ffff037224 */ /* 0x000fe200078e0000 */
[----:B------:R-:W-:Y:S01]  /*01a0*/  MOV R9, R2 ;  /* 0x0000000200097202 */ /* 0x000fe20000000f00 */
[----:B------:R-:W-:-:S04]  /*01b0*/  ULOP3.LUT UR4, UR10, 0x7ffffff0, URZ, 0xc0, !UPT ;  /* 0x7ffffff00a047892 */ /* 0x000fc8000f8ec0ff */
[----:B------:R-:W-:Y:S02]  /*01c0*/  UIADD3 UR11, UPT, UPT, -UR4, URZ, URZ ;  /* 0x000000ff040b7290 */ /* 0x000fe4000fffe1ff */
[----:B0-----:R-:W-:Y:S02]  /*01d0*/  UIADD3 UR7, UP0, UPT, UR14, 0x20, URZ ;  /* 0x000000200e077890 */ /* 0x001fe4000ff1e0ff */
[----:B------:R-:W-:Y:S02]  /*01e0*/  UIADD3 UR5, UP1, UPT, UR12, 0x20, URZ ;  /* 0x000000200c057890 */ /* 0x000fe4000ff3e0ff */
[----:B------:R-:W-:Y:S02]  /*01f0*/  UIADD3.X UR8, UPT, UPT, URZ, UR15, URZ, UP0, !UPT ;  /* 0x0000000fff087290 */ /* 0x000fe400087fe4ff */
[----:B------:R-:W-:-:S12]  /*0200*/  UIADD3.X UR6, UPT, UPT, URZ, UR13, URZ, UP1, !UPT ;  /* 0x0000000dff067290 */ /* 0x000fd80008ffe4ff */
.L_x_18:
[----:B------:R-:W-:Y:S01]  /*0210*/  MOV R5, UR8 ;  /* 0x0000000800057c02 */ /* 0x000fe20008000f00 */
[----:B------:R-:W-:-:S04]  /*0220*/  IMAD.U32 R4, RZ, RZ, UR7 ;  /* 0x00000007ff047e24 */ /* 0x000fc8000f8e00ff */
[----:B------:R-:W-:-:S05]  /*0230*/  IMAD.WIDE R4, R9, 0x4, R4 ;  /* 0x0000000409047825 */ /* 0x000fca00078e0204 */
[----:B0-----:R-:W2:Y:S04]  /*0240*/  LDG.E.CONSTANT R11, desc[UR16][R4.64+-0x20] ;  /* 0xffffe010040b7981 */ /* 0x001ea8000c1e9900 */
        /* <DEDUP_REMOVED lines=14> */
[----:B------:R-:W5:Y:S01]  /*0330*/  LDG.E.CONSTANT R18, desc[UR16][R4.64+0x1c] ;  /* 0x00001c1004127981 */ /* 0x000f62000c1e9900 */
[----:B------:R-:W-:Y:S01]  /*0340*/  MOV R7, UR6 ;  /* 0x0000000600077c02 */ /* 0x000fe20008000f00 */
[----:B------:R-:W-:Y:S01]  /*0350*/  IMAD.U32 R6, RZ, RZ, UR5 ;  /* 0x00000005ff067e24 */ /* 0x000fe2000f8e00ff */
[----:B------:R-:W-:Y:S01]  /*0360*/  UIADD3 UR11, UPT, UPT, UR11, 0x10, URZ ;  /* 0x000000100b0b7890 */ /* 0x000fe2000fffe0ff */
[----:B------:R-:W-:-:S02]  /*0370*/  IADD3 R9, PT, PT, R9, 0x10, RZ ;  /* 0x0000001009097810 */ /* 0x000fc40007ffe0ff */
[----:B------:R-:W-:Y:S01]  /*0380*/  IMAD.WIDE R6, R3, 0x4, R6 ;  /* 0x0000000403067825 */ /* 0x000fe200078e0206 */
[----:B------:R-:W-:-:S03]  /*0390*/  UISETP.NE.AND UP0, UPT, UR11, URZ, UPT ;  /* 0x000000ff0b00728c */ /* 0x000fc6000bf05270 */
[----:B------:R-:W-:Y:S01]  /*03a0*/  VIADD R3, R3, 0x10 ;  /* 0x0000001003037836 */ /* 0x000fe20000000000 */
[----:B--2---:R0:W-:Y:S04]  /*03b0*/  STG.E desc[UR16][R6.64+-0x20], R11 ;  /* 0xffffe00b06007986 */ /* 0x0041e8000c101910 */
[----:B---3--:R0:W-:Y:S04]  /*03c0*/  STG.E desc[UR16][R6.64+-0x1c], R13 ;  /* 0xffffe40d06007986 */ /* 0x0081e8000c101910 */
[----:B----4-:R0:W-:Y:S04]  /*03d0*/  STG.E desc[UR16][R6.64+-0x18], R15 ;  /* 0xffffe80f06007986 */ /* 0x0101e8000c101910 */
[----:B-----5:R0:W-:Y:S04]  /*03e0*/  STG.E desc[UR16][R6.64+-0x14], R17 ;  /* 0xffffec1106007986 */ /* 0x0201e8000c101910 */
[----:B------:R0:W-:Y:S04]  /*03f0*/  STG.E desc[UR16][R6.64+-0x10], R19 ;  /* 0xfffff01306007986 */ /* 0x0001e8000c101910 */
        /* <DEDUP_REMOVED lines=10> */
[----:B------:R0:W-:Y:S01]  /*04a0*/  STG.E desc[UR16][R6.64+0x1c], R18 ;  /* 0x00001c1206007986 */ /* 0x0001e2000c101910 */
[----:B------:R-:W-:Y:S05]  /*04b0*/  BRA.U UP0, `(.L_x_18) ;  /* 0xfffffffd00547547 */ /* 0x000fea000b83ffff */
.L_x_17:
[----:B------:R-:W-:-:S13]  /*04c0*/  ISETP.NE.AND P0, PT, RZ, UR9, PT ;  /* 0x00000009ff007c0c */ /* 0x000fda000bf05270 */
[----:B------:R-:W-:Y:S05]  /*04d0*/  @!P0 EXIT ;  /* 0x000000000000894d */ /* 0x000fea0003800000 */
[----:B------:R-:W-:Y:S02]  /*04e0*/  UISETP.GE.U32.AND UP0, UPT, UR9, 0x8, UPT ;  /* 0x000000080900788c */ /* 0x000fe4000bf06070 */
[----:B------:R-:W-:-:S07]  /*04f0*/  ULOP3.LUT UR5, UR10, 0x7, URZ, 0xc0, !UPT ;  /* 0x000000070a057892 */ /* 0x000fce000f8ec0ff */
[----:B------:R-:W-:Y:S05]  /*0500*/  BRA.U !UP0, `(.L_x_19) ;  /* 0x00000001085c7547 */ /* 0x000fea000b800000 */
[----:B------:R-:W1:Y:S01]  /*0510*/  LDC.64 R4, c[0x0][0x388] ;  /* 0x0000e200ff047b82 */ /* 0x000e620000000a00 */
[----:B------:R-:W-:-:S07]  /*0520*/  IADD3 R3, PT, PT, R2, UR4, RZ ;  /* 0x0000000402037c10 */ /* 0x000fce000fffe0ff */
[----:B0-----:R-:W0:Y:S01]  /*0530*/  LDC.64 R6, c[0x0][0x380] ;  /* 0x0000e000ff067b82 */ /* 0x001e220000000a00 */
[----:B-1----:R-:W-:-:S05]  /*0540*/  IMAD.WIDE R4, R3, 0x4, R4 ;  /* 0x0000000403047825 */ /* 0x002fca00078e0204 */
[----:B------:R-:W2:Y:S04]  /*0550*/  LDG.E.CONSTANT R3, desc[UR16][R4.64] ;  /* 0x0000001004037981 */ /* 0x000ea8000c1e9900 */
[----:B------:R-:W3:Y:S04]  /*0560*/  LDG.E.CONSTANT R11, desc[UR16][R4.64+0x4] ;  /* 0x00000410040b7981 */ /* 0x000ee8000c1e9900 */
[----:B------:R-:W4:Y:S04]  /*0570*/  LDG.E.CONSTANT R13, desc[UR16][R4.64+0x8] ;  /* 0x00000810040d7981 */ /* 0x000f28000c1e9900 */
[----:B------:R-:W5:Y:S04]  /*0580*/  LDG.E.CONSTANT R15, desc[UR16][R4.64+0xc] ;  /* 0x00000c10040f7981 */ /* 0x000f68000c1e9900 */
[----:B------:R-:W5:Y:S04]  /*0590*/  LDG.E.CONSTANT R17, desc[UR16][R4.64+0x10] ;  /* 0x0000101004117981 */ /* 0x000f68000c1e9900 */
[----:B------:R-:W5:Y:S04]  /*05a0*/  LDG.E.CONSTANT R19, desc[UR16][R4.64+0x14] ;  /* 0x0000141004137981 */ /* 0x000f68000c1e9900 */
[----:B------:R-:W5:Y:S04]  /*05b0*/  LDG.E.CONSTANT R21, desc[UR16][R4.64+0x18] ;  /* 0x0000181004157981 */ /* 0x000f68000c1e9900 */
[----:B------:R-:W5:Y:S01]  /*05c0*/  LDG.E.CONSTANT R23, desc[UR16][R4.64+0x1c] ;  /* 0x00001c1004177981 */ /* 0x000f62000c1e9900 */
[----:B------:R-:W-:Y:S01]  /*05d0*/  IADD3 R9, PT, PT, R0, UR4, RZ ;  /* 0x0000000400097c10 */ /* 0x000fe2000fffe0ff */
[----:B------:R-:W-:-:S04]  /*05e0*/  UIADD3 UR4, UPT, UPT, UR4, 0x8, URZ ;  /* 0x0000000804047890 */ /* 0x000fc8000fffe0ff */
[----:B0-----:R-:W-:-:S05]  /*05f0*/  IMAD.WIDE R6, R9, 0x4, R6 ;  /* 0x0000000409067825 */ /* 0x001fca00078e0206 */
[----:B--2---:R1:W-:Y:S04]  /*0600*/  STG.E desc[UR16][R6.64], R3 ;  /* 0x0000000306007986 */ /* 0x0043e8000c101910 */
[----:B---3--:R1:W-:Y:S04]  /*0610*/  STG.E desc[UR16][R6.64+0x4], R11 ;  /* 0x0000040b06007986 */ /* 0x0083e8000c101910 */
[----:B----4-:R1:W-:Y:S04]  /*0620*/  STG.E desc[UR16][R6.64+0x8], R13 ;  /* 0x0000080d06007986 */ /* 0x0103e8000c101910 */
[----:B-----5:R1:W-:Y:S04]  /*0630*/  STG.E desc[UR16][R6.64+0xc], R15 ;  /* 0x00000c0f06007986 */ /* 0x0203e8000c101910 */
[----:B------:R1:W-:Y:S04]  /*0640*/  STG.E desc[UR16][R6.64+0x10], R17 ;  /* 0x0000101106007986 */ /* 0x0003e8000c101910 */
[----:B------:R1:W-:Y:S04]  /*0650*/  STG.E desc[UR16][R6.64+0x14], R19 ;  /* 0x0000141306007986 */ /* 0x0003e8000c101910 */
[----:B------:R1:W-:Y:S04]  /*0660*/  STG.E desc[UR16][R6.64+0x18], R21 ;  /* 0x0000181506007986 */ /* 0x0003e8000c101910 */
[----:B------:R1:W-:Y:S02]  /*0670*/  STG.E desc[UR16][R6.64+0x1c], R23 ;  /* 0x00001c1706007986 */ /* 0x0003e4000c101910 */
.L_x_19:
[----:B------:R-:W-:-:S13]  /*0680*/  ISETP.NE.AND P0, PT, RZ, UR5, PT ;  /* 0x00000005ff007c0c */ /* 0x000fda000bf05270 */
[----:B------:R-:W-:Y:S05]  /*0690*/  @!P0 EXIT ;  /* 0x000000000000894d */ /* 0x000fea0003800000 */
[----:B------:R-:W-:Y:S02]  /*06a0*/  UISETP.GE.U32.AND UP0, UPT, UR5, 0x4, UPT ;  /* 0x000000040500788c */ /* 0x000fe4000bf06070 */
[----:B------:R-:W-:-:S07]  /*06b0*/  ULOP3.LUT UR5, UR10, 0x3, URZ, 0xc0, !UPT ;  /* 0x000000030a057892 */ /* 0x000fce000f8ec0ff */
[----:B------:R-:W-:Y:S05]  /*06c0*/  BRA.U !UP0, `(.L_x_20) ;  /* 0x00000001083c7547 */ /* 0x000fea000b800000 */
[----:B------:R-:W2:Y:S01]  /*06d0*/  LDC.64 R4, c[0x0][0x388] ;  /* 0x0000e200ff047b82 */ /* 0x000ea20000000a00 */
[----:B-1----:R-:W-:-:S07]  /*06e0*/  VIADD R3, R2, UR4 ;  /* 0x0000000402037c36 */ /* 0x002fce0008000000 */
[----:B0-----:R-:W0:Y:S01]  /*06f0*/  LDC.64 R6, c[0x0][0x380] ;  /* 0x0000e000ff067b82 */ /* 0x001e220000000a00 */
[----:B--2---:R-:W-:-:S05]  /*0700*/  IMAD.WIDE R4, R3, 0x4, R4 ;  /* 0x0000000403047825 */ /* 0x004fca00078e0204 */
[----:B------:R-:W2:Y:S04]  /*0710*/  LDG.E.CONSTANT R3, desc[UR16][R4.64] ;  /* 0x0000001004037981 */ /* 0x000ea8000c1e9900 */
[----:B------:R-:W3:Y:S04]  /*0720*/  LDG.E.CONSTANT R11, desc[UR16][R4.64+0x4] ;  /* 0x00000410040b7981 */ /* 0x000ee8000c1e9900 */
[----:B------:R-:W4:Y:S04]  /*0730*/  LDG.E.CONSTANT R13, desc[UR16][R4.64+0x8] ;  /* 0x00000810040d7981 */ /* 0x000f28000c1e9900 */
[----:B------:R-:W5:Y:S01]  /*0740*/  LDG.E.CONSTANT R15, desc[UR16][R4.64+0xc] ;  /* 0x00000c10040f7981 */ /* 0x000f62000c1e9900 */
[----:B------:R-:W-:Y:S01]  /*0750*/  IADD3 R9, PT, PT, R0, UR4, RZ ;  /* 0x0000000400097c10 */ /* 0x000fe2000fffe0ff */
[----:B------:R-:W-:-:S04]  /*0760*/  UIADD3 UR4, UPT, UPT, UR4, 0x4, URZ ;  /* 0x0000000404047890 */ /* 0x000fc8000fffe0ff */
[----:B0-----:R-:W-:-:S05]  /*0770*/  IMAD.WIDE R6, R9, 0x4, R6 ;  /* 0x0000000409067825 */ /* 0x001fca00078e0206 */
[----:B--2---:R2:W-:Y:S04]  /*0780*/  STG.E desc[UR16][R6.64], R3 ;  /* 0x0000000306007986 */ /* 0x0045e8000c101910 */
[----:B---3--:R2:W-:Y:S04]  /*0790*/  STG.E desc[UR16][R6.64+0x4], R11 ;  /* 0x0000040b06007986 */ /* 0x0085e8000c101910 */
[----:B----4-:R2:W-:Y:S04]  /*07a0*/  STG.E desc[UR16][R6.64+0x8], R13 ;  /* 0x0000080d06007986 */ /* 0x0105e8000c101910 */
[----:B-----5:R2:W-:Y:S02]  /*07b0*/  STG.E desc[UR16][R6.64+0xc], R15 ;  /* 0x00000c0f06007986 */ /* 0x0205e4000c101910 */
.L_x_20:
[----:B------:R-:W-:-:S13]  /*07c0*/  ISETP.NE.AND P0, PT, RZ, UR5, PT ;  /* 0x00000005ff007c0c */ /* 0x000fda000bf05270 */
[----:B------:R-:W-:Y:S05]  /*07d0*/  @!P0 EXIT ;  /* 0x000000000000894d */ /* 0x000fea0003800000 */
[----:B012---:R-:W0:Y:S01]  /*07e0*/  LDC.64 R6, c[0x0][0x380] ;  /* 0x0000e000ff067b82 */ /* 0x007e220000000a00 */
[----:B------:R-:W-:Y:S01]  /*07f0*/  IADD3 R11, PT, PT, R0, UR4, RZ ;  /* 0x00000004000b7c10 */ /* 0x000fe2000fffe0ff */
[----:B------:R-:W-:Y:S01]  /*0800*/  VIADD R13, R2, UR4 ;  /* 0x00000004020d7c36 */ /* 0x000fe20008000000 */
[----:B------:R-:W-:-:S05]  /*0810*/  UIADD3 UR5, UPT, UPT, -UR5, URZ, URZ ;  /* 0x000000ff05057290 */ /* 0x000fca000fffe1ff */
[----:B------:R-:W1:Y:S07]  /*0820*/  LDC.64 R8, c[0x0][0x388] ;  /* 0x0000e200ff087b82 */ /* 0x000e6e0000000a00 */
.L_x_21:
[----:B-12---:R-:W-:-:S06]  /*0830*/  IMAD.WIDE R4, R13, 0x4, R8 ;  /* 0x000000040d047825 */ /* 0x006fcc00078e0208 */
[----:B------:R-:W2:Y:S01]  /*0840*/  LDG.E.CONSTANT R5, desc[UR16][R4.64] ;  /* 0x0000001004057981 */ /* 0x000ea2000c1e9900 */
[C---:B0-----:R-:W-:Y:S01]  /*0850*/  IMAD.WIDE R2, R11.reuse, 0x4, R6 ;  /* 0x000000040b027825 */ /* 0x041fe200078e0206 */
[----:B------:R-:W-:Y:S01]  /*0860*/  UIADD3 UR5, UPT, UPT, UR5, 0x1, URZ ;  /* 0x0000000105057890 */ /* 0x000fe2000fffe0ff */
[----:B------:R-:W-:Y:S02]  /*0870*/  IADD3 R11, PT, PT, R11, 0x1, RZ ;  /* 0x000000010b0b7810 */ /* 0x000fe40007ffe0ff */
[----:B------:R-:W-:Y:S01]  /*0880*/  IADD3 R13, PT, PT, R13, 0x1, RZ ;  /* 0x000000010d0d7810 */ /* 0x000fe20007ffe0ff */
[----:B------:R-:W-:Y:S01]  /*0890*/  UISETP.NE.AND UP0, UPT, UR5, URZ, UPT ;  /* 0x000000ff0500728c */ /* 0x000fe2000bf05270 */
[----:B--2---:R2:W-:Y:S08]  /*08a0*/  STG.E desc[UR16][R2.64], R5 ;  /* 0x0000000502007986 */ /* 0x0045f0000c101910 */
[----:B------:R-:W-:Y:S05]  /*08b0*/  BRA.U UP0, `(.L_x_21) ;  /* 0xfffffffd00dc7547 */ /* 0x000fea000b83ffff */
[----:B------:R-:W-:Y:S05]  /*08c0*/  EXIT ;  /* 0x000000000000794d */ /* 0x000fea0003800000 */
.L_x_22:
        /* <DEDUP_REMOVED lines=11> */
.L_x_235:


//--------------------- .text._Z31optimized_expert_forward_kernelPKfPKiS0_PfS0_iiii --------------------------
	.section	.text._Z31optimized_expert_forward_kernelPKfPKiS0_PfS0_iiii,"ax",@progbits
	.align	128
        .global         _Z31optimized_expert_forward_kernelPKfPKiS0_PfS0_iiii
        .type           _Z31optimized_expert_forward_kernelPKfPKiS0_PfS0_iiii,@function
        .size           _Z31optimized_expert_forward_kernelPKfPKiS0_PfS0_iiii,(.L_x_236 - _Z31optimized_expert_forward_kernelPKfPKiS0_PfS0_iiii)
        .other          _Z31optimized_expert_forward_kernelPKfPKiS0_PfS0_iiii,@"STO_CUDA_ENTRY STV_DEFAULT"
_Z31optimized_expert_forward_kernelPKfPKiS0_PfS0_iiii:
.text._Z31optimized_expert_forward_kernelPKfPKiS0_PfS0_iiii:
[----:B------:R-:W-:Y:S01]  /*0000*/  LDC R1, c[0x0][0x37c] ;  /* 0x0000df00ff017b82 */ /* 0x000fe20000000800 */
[----:B------:R-:W0:Y:S07]  /*0010*/  S2R R7, SR_TID.X ;  /* 0x0000000000077919 */ /* 0x000e2e0000002100 */
[----:B------:R-:W0:Y:S01]  /*0020*/  S2UR UR4, SR_CTAID.X ;  /* 0x00000000000479c3 */ /* 0x000e220000002500 */
[----:B------:R-:W1:Y:S07]  /*0030*/  LDCU UR5, c[0x0][0x3ac] ;  /* 0x00007580ff0577ac */ /* 0x000e6e0008000800 */
[----:B------:R-:W0:Y:S08]  /*0040*/  LDC R8, c[0x0][0x360] ;  /* 0x0000d800ff087b82 */ /* 0x000e300000000800 */
[----:B------:R-:W1:Y:S01]  /*0050*/  LDC.64 R2, c[0x0][0x3b0] ;  /* 0x0000ec00ff027b82 */ /* 0x000e620000000a00 */
[----:B0-----:R-:W-:-:S02]  /*0060*/  IMAD R7, R8, UR4, R7 ;  /* 0x0000000408077c24 */ /* 0x001fc4000f8e0207 */
[----:B-1----:R-:W-:Y:S01]  /*0070*/  IMAD R4, R2, UR5, RZ ;  /* 0x0000000502047c24 */ /* 0x002fe2000f8e02ff */
[----:B------:R-:W-:-:S04]  /*0080*/  ISETP.GE.AND P0, PT, R3, 0x1, PT ;  /* 0x000000010300780c */ /* 0x000fc80003f06270 */
[----:B------:R-:W-:-:S13]  /*0090*/  ISETP.GE.OR P0, PT, R7, R4, !P0 ;  /* 0x000000040700720c */ /* 0x000fda0004706670 */
[----:B------:R-:W-:Y:S05]  /*00a0*/  @P0 EXIT ;  /* 0x000000000000094d */ /* 0x000fea0003800000 */
[----:B------:R-:W0:Y:S01]  /*00b0*/  LDCU UR4, c[0x0][0x370] ;  /* 0x00006e00ff0477ac */ /* 0x000e220008000800 */
[C---:B------:R-:W-:Y:S02]  /*00c0*/  LOP3.LUT R5, R3.reuse, 0x7ffffffc, RZ, 0xc0, !PT ;  /* 0x7ffffffc03057812 */ /* 0x040fe400078ec0ff */
[----:B------:R-:W-:Y:S01]  /*00d0*/  LOP3.LUT R6, R3, 0x3, RZ, 0xc0, !PT ;  /* 0x0000000303067812 */ /* 0x000fe200078ec0ff */
[----:B------:R-:W1:Y:S01]  /*00e0*/  LDCU.64 UR6, c[0x0][0x358] ;  /* 0x00006b00ff0677ac */ /* 0x000e620008000a00 */
[----:B------:R-:W-:Y:S01]  /*00f0*/  IADD3 R9, PT, PT, -R5, RZ, RZ ;  /* 0x000000ff05097210 */ /* 0x000fe20007ffe1ff */
[----:B0-----:R-:W-:-:S07]  /*0100*/  IMAD R8, R8, UR4, RZ ;  /* 0x0000000408087c24 */ /* 0x001fce000f8e02ff */
.L_x_31:
[----:B0-2---:R-:W0:Y:S01]  /*0110*/  LDC.64 R2, c[0x0][0x388] ;  /* 0x0000e200ff027b82 */ /* 0x005e220000000a00 */
[----:B-1----:R-:W-:-:S07]  /*0120*/  SHF.L.U32 R13, R7, 0x1, RZ ;  /* 0x00000001070d7819 */ /* 0x002fce00000006ff */
[----:B------:R-:W2:Y:S01]  /*0130*/  LDC R15, c[0x0][0x3a8] ;  /* 0x0000ea00ff0f7b82 */ /* 0x000ea20000000800 */
[----:B0----5:R-:W-:-:S05]  /*0140*/  IMAD.WIDE R10, R13, 0x4, R2 ;  /* 0x000000040d0a7825 */ /* 0x021fca00078e0202 */
[----:B-1----:R-:W2:Y:S01]  /*0150*/  LDG.E.CONSTANT R0, desc[UR6][R10.64] ;  /* 0x000000060a007981 */ /* 0x002ea2000c1e9900 */
[----:B------:R-:W-:Y:S04]  /*0160*/  BSSY.RECONVERGENT B0, `(.L_x_23) ;  /* 0x00000cd000007945 */ /* 0x000fe80003800200 */
[----:B------:R-:W-:Y:S01]  /*0170*/  BSSY.RELIABLE B1, `(.L_x_24) ;  /* 0x000000b000017945 */ /* 0x000fe20003800100 */
[----:B------:R-:W-:Y:S02]  /*0180*/  SHF.R.S32.HI R3, RZ, 0x1f, R13 ;  /* 0x0000001fff037819 */ /* 0x000fe4000001140d */
[----:B------:R-:W-:Y:S02]  /*0190*/  MOV R2, R13 ;  /* 0x0000000d00027202 */ /* 0x000fe40000000f00 */
[----:B--2---:R-:W-:-:S13]  /*01a0*/  ISETP.NE.AND P0, PT, R0, R15, PT ;  /* 0x0000000f0000720c */ /* 0x004fda0003f05270 */
[----:B------:R-:W-:Y:S05]  /*01b0*/  @!P0 BRA `(.L_x_25) ;  /* 0x0000000000188947 */ /* 0x000fea0003800000 */
[----:B------:R-:W2:Y:S01]  /*01c0*/  LDG.E.CONSTANT R10, desc[UR6][R10.64+0x4] ;  /* 0x000004060a0a7981 */ /* 0x000ea2000c1e9900 */
[----:B------:R-:W-:-:S04]  /*01d0*/  IADD3 R2, PT, PT, R2, 0x1, RZ ;  /* 0x0000000102027810 */ /* 0x000fc80007ffe0ff */
[----:B------:R-:W-:Y:S02]  /*01e0*/  SHF.R.S32.HI R3, RZ, 0x1f, R2 ;  /* 0x0000001fff037819 */ /* 0x000fe40000011402 */
[----:B--2---:R-:W-:-:S13]  /*01f0*/  ISETP.NE.AND P0, PT, R10, R15, PT ;  /* 0x0000000f0a00720c */ /* 0x004fda0003f05270 */
[----:B------:R-:W-:Y:S05]  /*0200*/  @P0 BREAK.RELIABLE B1 ;  /* 0x0000000000010942 */ /* 0x000fea0003800100 */
[----:B------:R-:W-:Y:S05]  /*0210*/  @P0 BRA `(.L_x_26) ;  /* 0x0000000c00040947 */ /* 0x000fea0003800000 */
.L_x_25:
[----:B------:R-:W-:Y:S05]  /*0220*/  BSYNC.RELIABLE B1 ;  /* 0x0000000000017941 */ /* 0x000fea0003800100 */
.L_x_24:
[----:B------:R-:W0:Y:S01]  /*0230*/  LDCU.64 UR4, c[0x0][0x390] ;  /* 0x00007200ff0477ac */ /* 0x000e220008000a00 */
[----:B------:R-:W1:Y:S01]  /*0240*/  LDC R12, c[0x0][0x3b4] ;  /* 0x0000ed00ff0c7b82 */ /* 0x000e620000000800 */
[----:B0-----:R-:W-:-:S04]  /*0250*/  LEA R16, P0, R2, UR4, 0x2 ;  /* 0x0000000402107c11 */ /* 0x001fc8000f8010ff */
[----:B------:R-:W-:-:S05]  /*0260*/  LEA.HI.X R17, R2, UR5, R3, 0x2, P0 ;  /* 0x0000000502117c11 */ /* 0x000fca00080f1403 */
[----:B------:R0:W5:Y:S01]  /*0270*/  LDG.E.CONSTANT R10, desc[UR6][R16.64] ;  /* 0x00000006100a7981 */ /* 0x000162000c1e9900 */
[----:B-1----:R-:W-:Y:S01]  /*0280*/  ISETP.GE.U32.AND P0, PT, R12, 0x4, PT ;  /* 0x000000040c00780c */ /* 0x002fe20003f06070 */
[----:B------:R-:W-:Y:S02]  /*0290*/  HFMA2 R14, -RZ, RZ, 0, 0 ;  /* 0x00000000ff0e7431 */ /* 0x000fe400000001ff */
[----:B------:R-:W-:-:S10]  /*02a0*/  IMAD R11, R7, R12, RZ ;  /* 0x0000000c070b7224 */ /* 0x000fd400078e02ff */
[----:B0-----:R-:W-:Y:S05]  /*02b0*/  @!P0 BRA `(.L_x_27) ;  /* 0x00000004008c8947 */ /* 0x001fea0003800000 */
[----:B------:R-:W-:Y:S01]  /*02c0*/  BSSY.RECONVERGENT B2, `(.L_x_28) ;  /* 0x0000061000027945 */ /* 0x000fe20003800200 */
[----:B------:R-:W-:Y:S02]  /*02d0*/  MOV R13, R11 ;  /* 0x0000000b000d7202 */ /* 0x000fe40000000f00 */
[----:B------:R-:W-:-:S07]  /*02e0*/  MOV R14, R9 ;  /* 0x00000009000e7202 */ /* 0x000fce0000000f00 */
.L_x_29:
[----:B0-----:R-:W0:Y:S02]  /*02f0*/  LDC.64 R2, c[0x0][0x380] ;  /* 0x0000e000ff027b82 */ /* 0x001e240000000a00 */
[----:B0-----:R-:W-:-:S05]  /*0300*/  IMAD.WIDE R2, R13, 0x4, R2 ;  /* 0x000000040d027825 */ /* 0x001fca00078e0202 */
[----:B------:R-:W2:Y:S04]  /*0310*/  LDG.E.CONSTANT R17, desc[UR6][R2.64] ;  /* 0x0000000602117981 */ /* 0x000ea8000c1e9900 */
[----:B------:R-:W3:Y:S04]  /*0320*/  LDG.E.CONSTANT R16, desc[UR6][R2.64+0x4] ;  /* 0x0000040602107981 */ /* 0x000ee8000c1e9900 */
[----:B------:R-:W4:Y:S04]  /*0330*/  LDG.E.CONSTANT R15, desc[UR6][R2.64+0x8] ;  /* 0x00000806020f7981 */ /* 0x000f28000c1e9900 */
[----:B------:R0:W4:Y:S01]  /*0340*/  LDG.E.CONSTANT R18, desc[UR6][R2.64+0xc] ;  /* 0x00000c0602127981 */ /* 0x000122000c1e9900 */
[----:B------:R-:W-:Y:S01]  /*0350*/  MOV R23, 0x3c80f082 ;  /* 0x3c80f08200177802 */ /* 0x000fe20000000f00 */
[----:B0-----:R-:W-:Y:S01]  /*0360*/  HFMA2 R2, -RZ, RZ, 1.875, 0 ;  /* 0x3f800000ff027431 */ /* 0x001fe200000001ff */
[----:B------:R-:W-:Y:S01]  /*0370*/  IADD3 R14, PT, PT, R14, 0x4, RZ ;  /* 0x000000040e0e7810 */ /* 0x000fe20007ffe0ff */
[----:B--2---:R-:W-:-:S04]  /*0380*/  FMUL R21, R17, 0.5 ;  /* 0x3f00000011157820 */ /* 0x004fc80000400000 */
[C---:B------:R-:W-:Y:S01]  /*0390*/  FMUL R19, |R21|.reuse, 2.8853900432586669922 ;  /* 0x4038aa3b15137820 */ /* 0x040fe20000400200 */
[----:B---3--:R-:W-:Y:S01]  /*03a0*/  FMUL R22, R16, 0.5 ;  /* 0x3f00000010167820 */ /* 0x008fe20000400000 */
[C---:B------:R-:W-:Y:S01]  /*03b0*/  FMUL R0, R21.reuse, R21 ;  /* 0x0000001515007220 */ /* 0x040fe20000400000 */
[C---:B------:R-:W-:Y:S02]  /*03c0*/  FSETP.GE.AND P0, PT, |R21|.reuse, 9.010913848876953125, PT ;  /* 0x41102cb41500780b */ /* 0x040fe40003f06200 */
[----:B------:R-:W-:Y:S01]  /*03d0*/  FMUL R24, |R22|, 2.8853900432586669922 ;  /* 0x4038aa3b16187820 */ /* 0x000fe20000400200 */
[----:B------:R-:W0:Y:S01]  /*03e0*/  MUFU.EX2 R19, R19 ;  /* 0x0000001300137308 */ /* 0x000e220000000800 */
[----:B------:R-:W-:Y:S01]  /*03f0*/  FFMA R3, R0, R23, -0.052303962409496307373 ;  /* 0xbd563cae00037423 */ /* 0x000fe20000000017 */
[----:B------:R-:W-:-:S03]  /*0400*/  FSETP.GE.AND P1, PT, |R21|, 0.60000002384185791016, PT ;  /* 0x3f19999a1500780b */ /* 0x000fc60003f26200 */
[----:B------:R-:W-:-:S03]  /*0410*/  FFMA R3, R0, R3, 0.1331529766321182251 ;  /* 0x3e08594100037423 */ /* 0x000fc60000000003 */
[----:B------:R-:W1:Y:S01]  /*0420*/  MUFU.EX2 R24, R24 ;  /* 0x0000001800187308 */ /* 0x000e620000000800 */
[----:B0-----:R-:W-:Y:S01]  /*0430*/  FADD R20, R19, 1 ;  /* 0x3f80000013147421 */ /* 0x001fe20000000000 */
[----:B----4-:R-:W-:-:S06]  /*0440*/  FMUL R19, R15, 0.5 ;  /* 0x3f0000000f137820 */ /* 0x010fcc0000400000 */
[----:B------:R-:W0:Y:S01]  /*0450*/  MUFU.RCP R25, R20 ;  /* 0x0000001400197308 */ /* 0x000e220000001000 */
[----:B------:R-:W-:Y:S01]  /*0460*/  FMUL R26, |R19|, 2.8853900432586669922 ;  /* 0x4038aa3b131a7820 */ /* 0x000fe20000400200 */
[----:B-1----:R-:W-:Y:S01]  /*0470*/  FADD R27, R24, 1 ;  /* 0x3f800000181b7421 */ /* 0x002fe20000000000 */
[----:B------:R-:W-:-:S05]  /*0480*/  FMUL R24, R22, R22 ;  /* 0x0000001616187220 */ /* 0x000fca0000400000 */
[----:B------:R-:W1:Y:S01]  /*0490*/  MUFU.EX2 R26, R26 ;  /* 0x0000001a001a7308 */ /* 0x000e620000000800 */
[----:B0-----:R-:W-:-:S05]  /*04a0*/  FFMA R25, R25, -2, R2 ;  /* 0xc000000019197823 */ /* 0x001fca0000000002 */
[----:B------:R-:W-:Y:S01]  /*04b0*/  FSEL R20, R25, 1, !P0 ;  /* 0x3f80000019147808 */ /* 0x000fe20004000000 */
[----:B------:R-:W-:Y:S01]  /*04c0*/  FFMA R25, R0, R3, -0.33332768082618713379 ;  /* 0xbeaaa9ed00197423 */ /* 0x000fe20000000003 */
[----:B------:R-:W-:Y:S01]  /*04d0*/  FSETP.GE.AND P0, PT, |R22|, 9.010913848876953125, PT ;  /* 0x41102cb41600780b */ /* 0x000fe20003f06200 */
[----:B------:R0:W2:Y:S01]  /*04e0*/  MUFU.RCP R3, R27 ;  /* 0x0000001b00037308 */ /* 0x0000a20000001000 */
[--C-:B------:R-:W-:Y:S01]  /*04f0*/  LOP3.LUT R20, R20, 0x80000000, R21.reuse, 0xb8, !PT ;  /* 0x8000000014147812 */ /* 0x100fe200078eb815 */
[----:B------:R-:W-:Y:S01]  /*0500*/  FFMA R0, R0, R25, RZ ;  /* 0x0000001900007223 */ /* 0x000fe200000000ff */
[----:B------:R-:W-:Y:S01]  /*0510*/  FFMA R25, R24, R23, -0.052303962409496307373 ;  /* 0xbd563cae18197423 */ /* 0x000fe20000000017 */
[----:B-1----:R-:W-:Y:S02]  /*0520*/  FADD R28, R26, 1 ;  /* 0x3f8000001a1c7421 */ /* 0x002fe40000000000 */
[----:B------:R-:W-:Y:S01]  /*0530*/  @!P1 FFMA R20, R21, R0, R21 ;  /* 0x0000000015149223 */ /* 0x000fe20000000015 */
[----:B------:R-:W-:Y:S01]  /*0540*/  FMUL R21, R18, 0.5 ;  /* 0x3f00000012157820 */ /* 0x000fe20000400000 */
[----:B------:R-:W-:Y:S01]  /*0550*/  FFMA R29, R24, R25, 0.1331529766321182251 ;  /* 0x3e085941181d7423 */ /* 0x000fe20000000019 */
[----:B------:R-:W-:Y:S01]  /*0560*/  FSETP.GE.AND P1, PT, |R22|, 0.60000002384185791016, PT ;  /* 0x3f19999a1600780b */ /* 0x000fe20003f26200 */
[----:B------:R-:W-:Y:S01]  /*0570*/  FMUL R20, R20, 0.10000000149011611938 ;  /* 0x3dcccccd14147820 */ /* 0x000fe20000400000 */
[C---:B------:R-:W-:Y:S01]  /*0580*/  FMUL R25, |R21|.reuse, 2.8853900432586669922 ;  /* 0x4038aa3b15197820 */ /* 0x040fe20000400200 */
[C---:B------:R-:W-:Y:S01]  /*0590*/  FFMA R0, R24.reuse, R29, -0.33332768082618713379 ;  /* 0xbeaaa9ed18007423 */ /* 0x040fe2000000001d */
[C---:B------:R-:W-:Y:S01]  /*05a0*/  FMUL R26, R21.reuse, R21 ;  /* 0x00000015151a7220 */ /* 0x040fe20000400000 */
[----:B------:R-:W-:Y:S01]  /*05b0*/  FSETP.GE.AND P3, PT, |R21|, 0.60000002384185791016, PT ;  /* 0x3f19999a1500780b */ /* 0x000fe20003f66200 */
[----:B------:R-:W-:Y:S01]  /*05c0*/  FFMA R17, R17, 0.80000001192092895508, R20 ;  /* 0x3f4ccccd11117823 */ /* 0x000fe20000000014 */
[----:B0-----:R-:W-:Y:S01]  /*05d0*/  FFMA R27, R24, R0, RZ ;  /* 0x00000000181b7223 */ /* 0x001fe200000000ff */
[----:B------:R-:W0:Y:S01]  /*05e0*/  MUFU.EX2 R25, R25 ;  /* 0x0000001900197308 */ /* 0x000e220000000800 */
[----:B--2---:R-:W-:Y:S01]  /*05f0*/  FFMA R3, R3, -2, R2 ;  /* 0xc000000003037823 */ /* 0x004fe20000000002 */
[----:B------:R-:W-:Y:S01]  /*0600*/  FSETP.GE.AND P2, PT, |R21|, 9.010913848876953125, PT ;  /* 0x41102cb41500780b */ /* 0x000fe20003f46200 */
[----:B-----5:R-:W-:-:S03]  /*0610*/  FMUL R17, R10, R17 ;  /* 0x000000110a117220 */ /* 0x020fc60000400000 */
[----:B------:R-:W-:Y:S02]  /*0620*/  FSEL R3, R3, 1, !P0 ;  /* 0x3f80000003037808 */ /* 0x000fe40004000000 */
[----:B------:R-:W-:Y:S02]  /*0630*/  FSETP.GE.AND P0, PT, |R19|, 9.010913848876953125, PT ;  /* 0x41102cb41300780b */ /* 0x000fe40003f06200 */
[--C-:B------:R-:W-:Y:S01]  /*0640*/  LOP3.LUT R24, R3, 0x80000000, R22.reuse, 0xb8, !PT ;  /* 0x8000000003187812 */ /* 0x100fe200078eb816 */
[----:B------:R-:W-:Y:S01]  /*0650*/  @!P1 FFMA R24, R22, R27, R22 ;  /* 0x0000001b16189223 */ /* 0x000fe20000000016 */
[C---:B------:R-:W-:Y:S01]  /*0660*/  FMUL R22, R19.reuse, R19 ;  /* 0x0000001313167220 */ /* 0x040fe20000400000 */
[----:B------:R-:W1:Y:S01]  /*0670*/  MUFU.RCP R3, R28 ;  /* 0x0000001c00037308 */ /* 0x000e620000001000 */
[----:B------:R-:W-:Y:S02]  /*0680*/  FSETP.GE.AND P1, PT, |R19|, 0.60000002384185791016, PT ;  /* 0x3f19999a1300780b */ /* 0x000fe40003f26200 */
[-C--:B------:R-:W-:Y:S01]  /*0690*/  FFMA R27, R22, R23.reuse, -0.052303962409496307373 ;  /* 0xbd563cae161b7423 */ /* 0x080fe20000000017 */
[----:B0-----:R-:W-:Y:S01]  /*06a0*/  FADD R29, R25, 1 ;  /* 0x3f800000191d7421 */ /* 0x001fe20000000000 */
[----:B------:R-:W-:-:S02]  /*06b0*/  FFMA R23, R26, R23, -0.052303962409496307373 ;  /* 0xbd563cae1a177423 */ /* 0x000fc40000000017 */
[----:B------:R-:W-:Y:S01]  /*06c0*/  FFMA R27, R22, R27, 0.1331529766321182251 ;  /* 0x3e085941161b7423 */ /* 0x000fe2000000001b */
[----:B------:R-:W0:Y:S01]  /*06d0*/  MUFU.RCP R25, R29 ;  /* 0x0000001d00197308 */ /* 0x000e220000001000 */
[----:B------:R-:W-:Y:S02]  /*06e0*/  FFMA R23, R26, R23, 0.1331529766321182251 ;  /* 0x3e0859411a177423 */ /* 0x000fe40000000017 */
[----:B------:R-:W-:-:S04]  /*06f0*/  FFMA R0, R22, R27, -0.33332768082618713379 ;  /* 0xbeaaa9ed16007423 */ /* 0x000fc8000000001b */
[----:B------:R-:W-:Y:S01]  /*0700*/  FFMA R22, R22, R0, RZ ;  /* 0x0000000016167223 */ /* 0x000fe200000000ff */
[----:B------:R-:W-:Y:S01]  /*0710*/  FFMA R0, R26, R23, -0.33332768082618713379 ;  /* 0xbeaaa9ed1a007423 */ /* 0x000fe20000000017 */
[----:B-1----:R-:W-:-:S03]  /*0720*/  FFMA R23, R3, -2, R2 ;  /* 0xc000000003177823 */ /* 0x002fc60000000002 */
[----:B------:R-:W-:Y:S02]  /*0730*/  FFMA R28, R26, R0, RZ ;  /* 0x000000001a1c7223 */ /* 0x000fe400000000ff */
[----:B------:R-:W-:Y:S01]  /*0740*/  FSEL R0, R23, 1, !P0 ;  /* 0x3f80000017007808 */ /* 0x000fe20004000000 */
[----:B0-----:R-:W-:-:S03]  /*0750*/  FFMA R25, R25, -2, R2 ;  /* 0xc000000019197823 */ /* 0x001fc60000000002 */
[--C-:B------:R-:W-:Y:S01]  /*0760*/  LOP3.LUT R0, R0, 0x80000000, R19.reuse, 0xb8, !PT ;  /* 0x8000000000007812 */ /* 0x100fe200078eb813 */
[----:B------:R-:W0:Y:S01]  /*0770*/  LDC.64 R2, c[0x0][0x398] ;  /* 0x0000e600ff027b82 */ /* 0x000e220000000a00 */
[----:B------:R-:W-:Y:S01]  /*0780*/  @!P1 FFMA R0, R19, R22, R19 ;  /* 0x0000001613009223 */ /* 0x000fe20000000013 */
[----:B------:R-:W-:Y:S01]  /*0790*/  FMUL R19, R24, 0.10000000149011611938 ;  /* 0x3dcccccd18137820 */ /* 0x000fe20000400000 */
[----:B------:R-:W-:Y:S02]  /*07a0*/  FSEL R26, R25, 1, !P2 ;  /* 0x3f800000191a7808 */ /* 0x000fe40005000000 */
[----:B------:R-:W-:Y:S01]  /*07b0*/  FMUL R0, R0, 0.10000000149011611938 ;  /* 0x3dcccccd00007820 */ /* 0x000fe20000400000 */
[----:B------:R-:W-:Y:S01]  /*07c0*/  ISETP.NE.AND P0, PT, R14, RZ, PT ;  /* 0x000000ff0e00720c */ /* 0x000fe20003f05270 */
[----:B------:R-:W-:Y:S01]  /*07d0*/  FFMA R19, R16, 0.80000001192092895508, R19 ;  /* 0x3f4ccccd10137823 */ /* 0x000fe20000000013 */
[--C-:B------:R-:W-:Y:S01]  /*07e0*/  LOP3.LUT R26, R26, 0x80000000, R21.reuse, 0xb8, !PT ;  /* 0x800000001a1a7812 */ /* 0x100fe200078eb815 */
[----:B------:R-:W-:Y:S01]  /*07f0*/  @!P3 FFMA R26, R21, R28, R21 ;  /* 0x0000001c151ab223 */ /* 0x000fe20000000015 */
[----:B------:R-:W-:Y:S01]  /*0800*/  FFMA R15, R15, 0.80000001192092895508, R0 ;  /* 0x3f4ccccd0f0f7823 */ /* 0x000fe20000000000 */
[----:B------:R-:W-:-:S02]  /*0810*/  FMUL R19, R10, R19 ;  /* 0x000000130a137220 */ /* 0x000fc40000400000 */
[----:B------:R-:W-:Y:S01]  /*0820*/  FMUL R21, R26, 0.10000000149011611938 ;  /* 0x3dcccccd1a157820 */ /* 0x000fe20000400000 */
[----:B------:R-:W-:-:S03]  /*0830*/  FMUL R15, R10, R15 ;  /* 0x0000000f0a0f7220 */ /* 0x000fc60000400000 */
[----:B------:R-:W-:-:S04]  /*0840*/  FFMA R21, R18, 0.80000001192092895508, R21 ;  /* 0x3f4ccccd12157823 */ /* 0x000fc80000000015 */
[----:B------:R-:W-:Y:S01]  /*0850*/  FMUL R21, R10, R21 ;  /* 0x000000150a157220 */ /* 0x000fe20000400000 */
[----:B0-----:R-:W-:-:S05]  /*0860*/  IMAD.WIDE R2, R13, 0x4, R2 ;  /* 0x000000040d027825 */ /* 0x001fca00078e0202 */
[----:B------:R0:W-:Y:S04]  /*0870*/  REDG.E.ADD.F32.FTZ.RN.STRONG.GPU desc[UR6][R2.64], R17 ;  /* 0x00000011020079a6 */ /* 0x0001e8000c12f306 */
[----:B------:R0:W-:Y:S04]  /*0880*/  REDG.E.ADD.F32.FTZ.RN.STRONG.GPU desc[UR6][R2.64+0x4], R19 ;  /* 0x00000413020079a6 */ /* 0x0001e8000c12f306 */
[----:B------:R0:W-:Y:S01]  /*0890*/  REDG.E.ADD.F32.FTZ.RN.STRONG.GPU desc[UR6][R2.64+0x8], R15 ;  /* 0x0000080f020079a6 */ /* 0x0001e2000c12f306 */
[----:B------:R-:W-:-:S03]  /*08a0*/  IADD3 R13, PT, PT, R13, 0x4, RZ ;  /* 0x000000040d0d7810 */ /* 0x000fc60007ffe0ff */
[----:B------:R0:W-:Y:S01]  /*08b0*/  REDG.E.ADD.F32.FTZ.RN.STRONG.GPU desc[UR6][R2.64+0xc], R21 ;  /* 0x00000c15020079a6 */ /* 0x0001e2000c12f306 */
[----:B------:R-:W-:Y:S05]  /*08c0*/  @P0 BRA `(.L_x_29) ;  /* 0xfffffff800880947 */ /* 0x000fea000383ffff */
[----:B------:R-:W-:Y:S05]  /*08d0*/  BSYNC.RECONVERGENT B2 ;  /* 0x0000000000027941 */ /* 0x000fea0003800200 */
.L_x_28:
[----:B------:R-:W-:-:S07]  /*08e0*/  MOV R14, R5 ;  /* 0x00000005000e7202 */ /* 0x000fce0000000f00 */
.L_x_27:
[----:B------:R-:W-:-:S13]  /*08f0*/  ISETP.NE.AND P0, PT, R6, RZ, PT ;  /* 0x000000ff0600720c */ /* 0x000fda0003f05270 */
[----:B------:R-:W-:Y:S05]  /*0900*/  @!P0 BRA `(.L_x_26) ;  /* 0x0000000400488947 */ /* 0x000fea0003800000 */
[----:B------:R-:W-:Y:S02]  /*0910*/  ISETP.NE.AND P1, PT, R6, 0x1, PT ;  /* 0x000000010600780c */ /* 0x000fe40003f25270 */
[----:B------:R-:W-:-:S11]  /*0920*/  LOP3.LUT P0, RZ, R12, 0x1, RZ, 0xc0, !PT ;  /* 0x000000010cff7812 */ /* 0x000fd6000780c0ff */
[----:B------:R-:W-:Y:S05]  /*0930*/  @!P1 BRA `(.L_x_30) ;  /* 0x0000000000c89947 */ /* 0x000fea0003800000 */
[----:B------:R-:W1:Y:S01]  /*0940*/  LDC.64 R12, c[0x0][0x380] ;  /* 0x0000e000ff0c7b82 */ /* 0x000e620000000a00 */
[----:B0-----:R-:W-:-:S05]  /*0950*/  IADD3 R3, PT, PT, R11, R14, RZ ;  /* 0x0000000e0b037210 */ /* 0x001fca0007ffe0ff */
[----:B-1----:R-:W-:-:S05]  /*0960*/  IMAD.WIDE R12, R3, 0x4, R12 ;  /* 0x00000004030c7825 */ /* 0x002fca00078e020c */
[----:B------:R-:W2:Y:S04]  /*0970*/  LDG.E.CONSTANT R15, desc[UR6][R12.64] ;  /* 0x000000060c0f7981 */ /* 0x000ea8000c1e9900 */
[----:B------:R0:W3:Y:S01]  /*0980*/  LDG.E.CONSTANT R16, desc[UR6][R12.64+0x4] ;  /* 0x000004060c107981 */ /* 0x0000e2000c1e9900 */
[----:B------:R-:W-:Y:S01]  /*0990*/  HFMA2 R23, -RZ, RZ, 1.875, 0 ;  /* 0x3f800000ff177431 */ /* 0x000fe200000001ff */
[----:B------:R-:W-:Y:S01]  /*09a0*/  MOV R25, 0x3c80f082 ;  /* 0x3c80f08200197802 */ /* 0x000fe20000000f00 */
[----:B0-----:R-:W0:Y:S02]  /*09b0*/  LDC.64 R12, c[0x0][0x398] ;  /* 0x0000e600ff0c7b82 */ /* 0x001e240000000a00 */
[----:B0-----:R-:W-:-:S04]  /*09c0*/  IMAD.WIDE R12, R3, 0x4, R12 ;  /* 0x00000004030c7825 */ /* 0x001fc800078e020c */
[----:B--2---:R-:W-:-:S04]  /*09d0*/  FMUL R17, R15, 0.5 ;  /* 0x3f0000000f117820 */ /* 0x004fc80000400000 */
[C---:B------:R-:W-:Y:S01]  /*09e0*/  FMUL R0, |R17|.reuse, 2.8853900432586669922 ;  /* 0x4038aa3b11007820 */ /* 0x040fe20000400200 */
[----:B---3--:R-:W-:Y:S01]  /*09f0*/  FMUL R18, R16, 0.5 ;  /* 0x3f00000010127820 */ /* 0x008fe20000400000 */
[C---:B------:R-:W-:Y:S01]  /*0a00*/  FMUL R2, R17.reuse, R17 ;  /* 0x0000001111027220 */ /* 0x040fe20000400000 */
[C---:B------:R-:W-:Y:S02]  /*0a10*/  FSETP.GE.AND P2, PT, |R17|.reuse, 0.60000002384185791016, PT ;  /* 0x3f19999a1100780b */ /* 0x040fe40003f46200 */
[C---:B------:R-:W-:Y:S01]  /*0a20*/  FMUL R21, |R18|.reuse, 2.8853900432586669922 ;  /* 0x4038aa3b12157820 */ /* 0x040fe20000400200 */
[----:B------:R-:W0:Y:S01]  /*0a30*/  MUFU.EX2 R0, R0 ;  /* 0x0000000000007308 */ /* 0x000e220000000800 */
[C---:B------:R-:W-:Y:S02]  /*0a40*/  FSETP.GE.AND P4, PT, |R18|.reuse, 0.60000002384185791016, PT ;  /* 0x3f19999a1200780b */ /* 0x040fe40003f86200 */
[----:B------:R-:W-:Y:S02]  /*0a50*/  FSETP.GE.AND P1, PT, |R17|, 9.010913848876953125, PT ;  /* 0x41102cb41100780b */ /* 0x000fe40003f26200 */
[----:B------:R-:W-:-:S03]  /*0a60*/  FSETP.GE.AND P3, PT, |R18|, 9.010913848876953125, PT ;  /* 0x41102cb41200780b */ /* 0x000fc60003f66200 */
[----:B------:R-:W1:Y:S01]  /*0a70*/  MUFU.EX2 R21, R21 ;  /* 0x0000001500157308 */ /* 0x000e620000000800 */
[----:B0-----:R-:W-:Y:S01]  /*0a80*/  FADD R19, R0, 1 ;  /* 0x3f80000000137421 */ /* 0x001fe20000000000 */
[----:B------:R-:W-:-:S06]  /*0a90*/  FMUL R0, R18, R18 ;  /* 0x0000001212007220 */ /* 0x000fcc0000400000 */
[----:B------:R-:W0:Y:S01]  /*0aa0*/  MUFU.RCP R19, R19 ;  /* 0x0000001300137308 */ /* 0x000e220000001000 */
[----:B-1----:R-:W-:Y:S01]  /*0ab0*/  FADD R22, R21, 1 ;  /* 0x3f80000015167421 */ /* 0x002fe20000000000 */
[----:B------:R-:W-:-:S04]  /*0ac0*/  FFMA R21, R2, R25, -0.052303962409496307373 ;  /* 0xbd563cae02157423 */ /* 0x000fc80000000019 */
[C---:B------:R-:W-:Y:S02]  /*0ad0*/  FFMA R21, R2.reuse, R21, 0.1331529766321182251 ;  /* 0x3e08594102157423 */ /* 0x040fe40000000015 */
[----:B------:R-:W1:Y:S02]  /*0ae0*/  MUFU.RCP R22, R22 ;  /* 0x0000001600167308 */ /* 0x000e640000001000 */
[----:B------:R-:W-:-:S04]  /*0af0*/  FFMA R21, R2, R21, -0.33332768082618713379 ;  /* 0xbeaaa9ed02157423 */ /* 0x000fc80000000015 */
[----:B------:R-:W-:Y:S01]  /*0b00*/  FFMA R2, R2, R21, RZ ;  /* 0x0000001502027223 */ /* 0x000fe200000000ff */
[----:B0-----:R-:W-:Y:S01]  /*0b10*/  FFMA R20, R19, -2, R23 ;  /* 0xc000000013147823 */ /* 0x001fe20000000017 */
[----:B------:R-:W-:-:S04]  /*0b20*/  FFMA R19, R0, R25, -0.052303962409496307373 ;  /* 0xbd563cae00137423 */ /* 0x000fc80000000019 */
[----:B------:R-:W-:Y:S01]  /*0b30*/  FFMA R19, R0, R19, 0.1331529766321182251 ;  /* 0x3e08594100137423 */ /* 0x000fe20000000013 */
[----:B------:R-:W-:Y:S01]  /*0b40*/  FSEL R20, R20, 1, !P1 ;  /* 0x3f80000014147808 */ /* 0x000fe20004800000 */
[----:B-1----:R-:W-:Y:S02]  /*0b50*/  FFMA R23, R22, -2, R23 ;  /* 0xc000000016177823 */ /* 0x002fe40000000017 */
[----:B------:R-:W-:Y:S01]  /*0b60*/  FFMA R19, R0, R19, -0.33332768082618713379 ;  /* 0xbeaaa9ed00137423 */ /* 0x000fe20000000013 */
[--C-:B------:R-:W-:Y:S01]  /*0b70*/  LOP3.LUT R20, R20, 0x80000000, R17.reuse, 0xb8, !PT ;  /* 0x8000000014147812 */ /* 0x100fe200078eb811 */
[----:B------:R-:W-:Y:S01]  /*0b80*/  @!P2 FFMA R20, R17, R2, R17 ;  /* 0x000000021114a223 */ /* 0x000fe20000000011 */
[----:B------:R-:W-:Y:S01]  /*0b90*/  FSEL R23, R23, 1, !P3 ;  /* 0x3f80000017177808 */ /* 0x000fe20005800000 */
[----:B------:R-:W-:Y:S02]  /*0ba0*/  FFMA R19, R0, R19, RZ ;  /* 0x0000001300137223 */ /* 0x000fe400000000ff */
[----:B------:R-:W-:Y:S01]  /*0bb0*/  FMUL R20, R20, 0.10000000149011611938 ;  /* 0x3dcccccd14147820 */ /* 0x000fe20000400000 */
[--C-:B------:R-:W-:Y:S01]  /*0bc0*/  LOP3.LUT R23, R23, 0x80000000, R18.reuse, 0xb8, !PT ;  /* 0x8000000017177812 */ /* 0x100fe200078eb812 */
[----:B------:R-:W-:-:S02]  /*0bd0*/  @!P4 FFMA R23, R18, R19, R18 ;  /* 0x000000131217c223 */ /* 0x000fc40000000012 */
[----:B------:R-:W-:Y:S02]  /*0be0*/  FFMA R15, R15, 0.80000001192092895508, R20 ;  /* 0x3f4ccccd0f0f7823 */ /* 0x000fe40000000014 */
[----:B------:R-:W-:Y:S02]  /*0bf0*/  FMUL R23, R23, 0.10000000149011611938 ;  /* 0x3dcccccd17177820 */ /* 0x000fe40000400000 */
[----:B-----5:R-:W-:Y:S02]  /*0c00*/  FMUL R15, R10, R15 ;  /* 0x0000000f0a0f7220 */ /* 0x020fe40000400000 */
[----:B------:R-:W-:-:S03]  /*0c10*/  FFMA R23, R16, 0.80000001192092895508, R23 ;  /* 0x3f4ccccd10177823 */ /* 0x000fc60000000017 */
[----:B------:R1:W-:Y:S01]  /*0c20*/  REDG.E.ADD.F32.FTZ.RN.STRONG.GPU desc[UR6][R12.64], R15 ;  /* 0x0000000f0c0079a6 */ /* 0x0003e2000c12f306 */
[----:B------:R-:W-:-:S05]  /*0c30*/  FMUL R23, R10, R23 ;  /* 0x000000170a177220 */ /* 0x000fca0000400000 */
[----:B------:R1:W-:Y:S01]  /*0c40*/  REDG.E.ADD.F32.FTZ.RN.STRONG.GPU desc[UR6][R12.64+0x4], R23 ;  /* 0x000004170c0079a6 */ /* 0x0003e2000c12f306 */
[----:B------:R-:W-:-:S07]  /*0c50*/  IADD3 R14, PT, PT, R14, 0x2, RZ ;  /* 0x000000020e0e7810 */ /* 0x000fce0007ffe0ff */
.L_x_30:
[----:B------:R-:W-:Y:S05]  /*0c60*/  @!P0 BRA `(.L_x_26) ;  /* 0x0000000000708947 */ /* 0x000fea0003800000 */
[----:B-1----:R-:W1:Y:S01]  /*0c70*/  LDC.64 R12, c[0x0][0x380] ;  /* 0x0000e000ff0c7b82 */ /* 0x002e620000000a00 */
[----:B------:R-:W-:Y:S01]  /*0c80*/  IADD3 R11, PT, PT, R11, R14, RZ ;  /* 0x0000000e0b0b7210 */ /* 0x000fe20007ffe0ff */
[----:B------:R-:W-:Y:S01]  /*0c90*/  HFMA2 R18, -RZ, RZ, 1.875, 0 ;  /* 0x3f800000ff127431 */ /* 0x000fe200000001ff */
[----:B------:R-:W-:-:S05]  /*0ca0*/  MOV R16, 0x3c80f082 ;  /* 0x3c80f08200107802 */ /* 0x000fca0000000f00 */
[----:B0-----:R-:W0:Y:S01]  /*0cb0*/  LDC.64 R2, c[0x0][0x398] ;  /* 0x0000e600ff027b82 */ /* 0x001e220000000a00 */
[----:B-1----:R-:W-:-:S06]  /*0cc0*/  IMAD.WIDE R12, R11, 0x4, R12 ;  /* 0x000000040b0c7825 */ /* 0x002fcc00078e020c */
[----:B------:R-:W2:Y:S01]  /*0cd0*/  LDG.E.CONSTANT R12, desc[UR6][R12.64] ;  /* 0x000000060c0c7981 */ /* 0x000ea2000c1e9900 */
[----:B0-----:R-:W-:-:S04]  /*0ce0*/  IMAD.WIDE R2, R11, 0x4, R2 ;  /* 0x000000040b027825 */ /* 0x001fc800078e0202 */
[----:B--2---:R-:W-:-:S04]  /*0cf0*/  FMUL R14, R12, 0.5 ;  /* 0x3f0000000c0e7820 */ /* 0x004fc80000400000 */
[C---:B------:R-:W-:Y:S01]  /*0d00*/  FMUL R0, |R14|.reuse, 2.8853900432586669922 ;  /* 0x4038aa3b0e007820 */ /* 0x040fe20000400200 */
[C---:B------:R-:W-:Y:S01]  /*0d10*/  FMUL R17, R14.reuse, R14 ;  /* 0x0000000e0e117220 */ /* 0x040fe20000400000 */
[C---:B------:R-:W-:Y:S02]  /*0d20*/  FSETP.GE.AND P1, PT, |R14|.reuse, 0.60000002384185791016, PT ;  /* 0x3f19999a0e00780b */ /* 0x040fe40003f26200 */
[----:B------:R-:W-:Y:S01]  /*0d30*/  FSETP.GE.AND P0, PT, |R14|, 9.010913848876953125, PT ;  /* 0x41102cb40e00780b */ /* 0x000fe20003f06200 */
[C---:B------:R-:W-:Y:S01]  /*0d40*/  FFMA R16, R17.reuse, R16, -0.052303962409496307373 ;  /* 0xbd563cae11107423 */ /* 0x040fe20000000010 */
[----:B------:R-:W0:Y:S02]  /*0d50*/  MUFU.EX2 R0, R0 ;  /* 0x0000000000007308 */ /* 0x000e240000000800 */
[----:B0-----:R-:W-:Y:S01]  /*0d60*/  FADD R15, R0, 1 ;  /* 0x3f800000000f7421 */ /* 0x001fe20000000000 */
[----:B------:R-:W-:-:S04]  /*0d70*/  FFMA R0, R17, R16, 0.1331529766321182251 ;  /* 0x3e08594111007423 */ /* 0x000fc80000000010 */
[C---:B------:R-:W-:Y:S01]  /*0d80*/  FFMA R0, R17.reuse, R0, -0.33332768082618713379 ;  /* 0xbeaaa9ed11007423 */ /* 0x040fe20000000000 */
[----:B------:R-:W0:Y:S03]  /*0d90*/  MUFU.RCP R15, R15 ;  /* 0x0000000f000f7308 */ /* 0x000e260000001000 */
[----:B------:R-:W-:Y:S01]  /*0da0*/  FFMA R17, R17, R0, RZ ;  /* 0x0000000011117223 */ /* 0x000fe200000000ff */
[----:B0-----:R-:W-:-:S05]  /*0db0*/  FFMA R13, R15, -2, R18 ;  /* 0xc00000000f0d7823 */ /* 0x001fca0000000012 */
[----:B------:R-:W-:-:S04]  /*0dc0*/  FSEL R13, R13, 1, !P0 ;  /* 0x3f8000000d0d7808 */ /* 0x000fc80004000000 */
[--C-:B------:R-:W-:Y:S01]  /*0dd0*/  LOP3.LUT R13, R13, 0x80000000, R14.reuse, 0xb8, !PT ;  /* 0x800000000d0d7812 */ /* 0x100fe200078eb80e */
[----:B------:R-:W-:-:S04]  /*0de0*/  @!P1 FFMA R13, R14, R17, R14 ;  /* 0x000000110e0d9223 */ /* 0x000fc8000000000e */
[----:B------:R-:W-:-:S04]  /*0df0*/  FMUL R13, R13, 0.10000000149011611938 ;  /* 0x3dcccccd0d0d7820 */ /* 0x000fc80000400000 */
[----:B------:R-:W-:-:S04]  /*0e00*/  FFMA R13, R12, 0.80000001192092895508, R13 ;  /* 0x3f4ccccd0c0d7823 */ /* 0x000fc8000000000d */
[----:B-----5:R-:W-:-:S05]  /*0e10*/  FMUL R13, R10, R13 ;  /* 0x0000000d0a0d7220 */ /* 0x020fca0000400000 */
[----:B------:R2:W-:Y:S02]  /*0e20*/  REDG.E.ADD.F32.FTZ.RN.STRONG.GPU desc[UR6][R2.64], R13 ;  /* 0x0000000d020079a6 */ /* 0x0005e4000c12f306 */
.L_x_26:
[----:B------:R-:W-:Y:S05]  /*0e30*/  BSYNC.RECONVERGENT B0 ;  /* 0x0000000000007941 */ /* 0x000fea0003800200 */
.L_x_23:
[----:B------:R-:W-:-:S04]  /*0e40*/  IADD3 R7, PT, PT, R8, R7, RZ ;  /* 0x0000000708077210 */ /* 0x000fc80007ffe0ff */
[----:B------:R-:W-:-:S13]  /*0e50*/  ISETP.GE.AND P0, PT, R7, R4, PT ;  /* 0x000000040700720c */ /* 0x000fda0003f06270 */
[----:B------:R-:W-:Y:S05]  /*0e60*/  @!P0 BRA `(.L_x_31) ;  /* 0xfffffff000a88947 */ /* 0x000fea000383ffff */
[----:B------:R-:W-:Y:S05]  /*0e70*/  EXIT ;  /* 0x000000000000794d */ /* 0x000fea0003800000 */
.L_x_32:
        /* <DEDUP_REMOVED lines=16> */
.L_x_236:


//--------------------- .text._Z30balanced_expert_routing_kernelPKfPfPiPKiS4_iiif --------------------------
	.section	.text._Z30balanced_expert_routing_kernelPKfPfPiPKiS4_iiif,"ax",@progbits
	.align	128
        .global         _Z30balanced_expert_routing_kernelPKfPfPiPKiS4_iiif
        .type           _Z30balanced_expert_routing_kernelPKfPfPiPKiS4_iiif,@function
        .size           _Z30balanced_expert_routing_kernelPKfPfPiPKiS4_iiif,(.L_x_232 - _Z30balanced_expert_routing_kernelPKfPfPiPKiS4_iiif)
        .other          _Z30balanced_expert_routing_kernelPKfPfPiPKiS4_iiif,@"STO_CUDA_ENTRY STV_DEFAULT"
_Z30balanced_expert_routing_kernelPKfPfPiPKiS4_iiif:
.text._Z30balanced_expert_routing_kernelPKfPfPiPKiS4_iiif:
        /* <DEDUP_REMOVED lines=9> */
[----:B------:R-:W0:Y:S01]  /*0090*/  LDCU UR6, c[0x0][0x3b0] ;  /* 0x00007600ff0677ac */ /* 0x000e220008000800 */
[----:B------:R-:W1:Y:S01]  /*00a0*/  LDCU UR5, c[0x0][0x370] ;  /* 0x00006e00ff0577ac */ /* 0x000e620008000800 */
[----:B------:R-:W2:Y:S01]  /*00b0*/  LDCU.64 UR8, c[0x0][0x358] ;  /* 0x00006b00ff0877ac */ /* 0x000ea20008000a00 */
[----:B0-----:R-:W-:Y:S01]  /*00c0*/  UISETP.GT.AND UP0, UPT, UR6, URZ, UPT ;  /* 0x000000ff0600728c */ /* 0x001fe2000bf04270 */
[----:B-1----:R-:W-:-:S08]  /*00d0*/  IMAD R63, R63, UR5, RZ ;  /* 0x000000053f3f7c24 */ /* 0x002fd0000f8e02ff */
[----:B--2---:R-:W-:Y:S05]  /*00e0*/  BRA.U UP0, `(.L_x_33) ;  /* 0x0000002500f07547 */ /* 0x004fea000b800000 */
[----:B------:R-:W0:Y:S08]  /*00f0*/  LDC.64 R4, c[0x0][0x3a0] ;  /* 0x0000e800ff047b82 */ /* 0x000e300000000a00 */
[----:B------:R-:W1:Y:S01]  /*0100*/  LDC.64 R2, c[0x0][0x398] ;  /* 0x0000e600ff027b82 */ /* 0x000e620000000a00 */
[----:B0-----:R-:W2:Y:S04]  /*0110*/  LDG.E.CONSTANT R60, desc[UR8][R4.64] ;  /* 0x00000008043c7981 */ /* 0x001ea8000c1e9900 */
[----:B-1----:R-:W3:Y:S01]  /*0120*/  LDG.E.CONSTANT R61, desc[UR8][R2.64] ;  /* 0x00000008023d7981 */ /* 0x002ee2000c1e9900 */
[----:B--2---:R-:W-:-:S04]  /*0130*/  I2FP.F32.S32 R17, R60 ;  /* 0x0000003c00117245 */ /* 0x004fc80000201400 */
[----:B------:R-:W0:Y:S01]  /*0140*/  MUFU.RCP R0, R17 ;  /* 0x0000001100007308 */ /* 0x000e220000001000 */
[----:B---3--:R-:W-:-:S07]  /*0150*/  I2FP.F32.S32 R16, R61 ;  /* 0x0000003d00107245 */ /* 0x008fce0000201400 */
[----:B------:R-:W1:Y:S01]  /*0160*/  FCHK P0, R16, R17 ;  /* 0x0000001110007302 */ /* 0x000e620000000000 */
[----:B0-----:R-:W-:-:S04]  /*0170*/  FFMA R7, -R17, R0, 1 ;  /* 0x3f80000011077423 */ /* 0x001fc80000000100 */
[----:B------:R-:W-:-:S04]  /*0180*/  FFMA R7, R0, R7, R0 ;  /* 0x0000000700077223 */ /* 0x000fc80000000000 */
[----:B------:R-:W-:-:S04]  /*0190*/  FFMA R24, R16, R7, RZ ;  /* 0x0000000710187223 */ /* 0x000fc800000000ff */
[----:B------:R-:W-:-:S04]  /*01a0*/  FFMA R0, -R17, R24, R16 ;  /* 0x0000001811007223 */ /* 0x000fc80000000110 */
[----:B------:R-:W-:Y:S01]  /*01b0*/  FFMA R24, R7, R0, R24 ;  /* 0x0000000007187223 */ /* 0x000fe20000000018 */
[----:B-1----:R-:W-:Y:S06]  /*01c0*/  @!P0 BRA `(.L_x_34) ;  /* 0x0000000000088947 */ /* 0x002fec0003800000 */
[----:B------:R-:W-:-:S07]  /*01d0*/  MOV R23, 0x1f0 ;  /* 0x000001f000177802 */ /* 0x000fce0000000f00 */
[----:B------:R-:W-:Y:S05]  /*01e0*/  CALL.REL.NOINC `($__internal_1_$__cuda_sm3x_div_rn_noftz_f32_slowpath) ;  /* 0x000000b800ac7944 */ /* 0x000fea0003c00000 */
.L_x_34:
[----:B------:R-:W0:Y:S01]  /*01f0*/  LDC.64 R4, c[0x0][0x3a0] ;  /* 0x0000e800ff047b82 */ /* 0x000e220000000a00 */
[----:B------:R-:W1:Y:S07]  /*0200*/  LDCU UR5, c[0x0][0x3b4] ;  /* 0x00007680ff0577ac */ /* 0x000e6e0008000800 */
[----:B------:R-:W2:Y:S01]  /*0210*/  LDC.64 R2, c[0x0][0x398] ;  /* 0x0000e600ff027b82 */ /* 0x000ea20000000a00 */
[----:B0-----:R-:W3:Y:S04]  /*0220*/  LDG.E.CONSTANT R58, desc[UR8][R4.64+0x4] ;  /* 0x00000408043a7981 */ /* 0x001ee8000c1e9900 */
[----:B--2---:R-:W2:Y:S01]  /*0230*/  LDG.E.CONSTANT R59, desc[UR8][R2.64+0x4] ;  /* 0x00000408023b7981 */ /* 0x004ea2000c1e9900 */
[----:B-1----:R-:W-:Y:S01]  /*0240*/  FFMA R6, -R24, UR5, RZ ;  /* 0x0000000518067c23 */ /* 0x002fe200080001ff */
[----:B---3--:R-:W-:-:S04]  /*0250*/  I2FP.F32.S32 R17, R58 ;  /* 0x0000003a00117245 */ /* 0x008fc80000201400 */
[----:B------:R-:W0:Y:S01]  /*0260*/  MUFU.RCP R0, R17 ;  /* 0x0000001100007308 */ /* 0x000e220000001000 */
[----:B--2---:R-:W-:-:S07]  /*0270*/  I2FP.F32.S32 R16, R59 ;  /* 0x0000003b00107245 */ /* 0x004fce0000201400 */
        /* <DEDUP_REMOVED lines=9> */
.L_x_35:
[----:B------:R-:W0:Y:S01]  /*0310*/  LDC.64 R4, c[0x0][0x3a0] ;  /* 0x0000e800ff047b82 */ /* 0x000e220000000a00 */
[----:B------:R-:W1:Y:S07]  /*0320*/  LDCU UR5, c[0x0][0x3b4] ;  /* 0x00007680ff0577ac */ /* 0x000e6e0008000800 */
[----:B------:R-:W2:Y:S01]  /*0330*/  LDC.64 R2, c[0x0][0x398] ;  /* 0x0000e600ff027b82 */ /* 0x000ea20000000a00 */
[----:B0-----:R1:W3:Y:S04]  /*0340*/  LDG.E.CONSTANT R56, desc[UR8][R4.64+0x8] ;  /* 0x0000080804387981 */ /* 0x0012e8000c1e9900 */
        /* <DEDUP_REMOVED lines=14> */
.L_x_36:
        /* <DEDUP_REMOVED lines=18> */
.L_x_37:
        /* <DEDUP_REMOVED lines=18> */
.L_x_38:
        /* <DEDUP_REMOVED lines=18> */
.L_x_39:
[----:B------:R-:W0:Y:S01]  /*0790*/  LDC.64 R10, c[0x0][0x3a0] ;  /* 0x0000e800ff0a7b82 */ /* 0x000e220000000a00 */
[----:B------:R-:W1:Y:S07]  /*07a0*/  LDCU UR5, c[0x0][0x3b4] ;  /* 0x00007680ff0577ac */ /* 0x000e6e0008000800 */
[----:B------:R-:W2:Y:S01]  /*07b0*/  LDC.64 R8, c[0x0][0x398] ;  /* 0x0000e600ff087b82 */ /* 0x000ea20000000a00 */
[----:B0-----:R-:W3:Y:S04]  /*07c0*/  LDG.E.CONSTANT R0, desc[UR8][R10.64+0x18] ;  /* 0x000018080a007981 */ /* 0x001ee8000c1e9900 */
[----:B--2---:R-:W2:Y:S01]  /*07d0*/  LDG.E.CONSTANT R49, desc[UR8][R8.64+0x18] ;  /* 0x0000180808317981 */ /* 0x004ea2000c1e9900 */
[----:B---3--:R-:W-:-:S04]  /*07e0*/  I2FP.F32.S32 R17, R0 ;  /* 0x0000000000117245 */ /* 0x008fc80000201400 */
[----:B------:R-:W0:Y:S01]  /*07f0*/  MUFU.RCP R12, R17 ;  /* 0x00000011000c7308 */ /* 0x000e220000001000 */
[----:B--2---:R-:W-:-:S07]  /*0800*/  I2FP.F32.S32 R16, R49 ;  /* 0x0000003100107245 */ /* 0x004fce0000201400 */
[----:B------:R-:W2:Y:S01]  /*0810*/  FCHK P0, R16, R17 ;  /* 0x0000001110007302 */ /* 0x000ea20000000000 */
[----:B0-----:R-:W-:-:S04]  /*0820*/  FFMA R7, -R17, R12, 1 ;  /* 0x3f80000011077423 */ /* 0x001fc8000000010c */
[----:B------:R-:W-:Y:S01]  /*0830*/  FFMA R13, R12, R7, R12 ;  /* 0x000000070c0d7223 */ /* 0x000fe2000000000c */
[----:B-1----:R-:W-:-:S03]  /*0840*/  FFMA R7, -R24, UR5, RZ ;  /* 0x0000000518077c23 */ /* 0x002fc600080001ff */
[----:B------:R-:W-:-:S04]  /*0850*/  FFMA R12, R16, R13, RZ ;  /* 0x0000000d100c7223 */ /* 0x000fc800000000ff */
[----:B------:R-:W-:-:S04]  /*0860*/  FFMA R14, -R17, R12, R16 ;  /* 0x0000000c110e7223 */ /* 0x000fc80000000110 */
[----:B------:R-:W-:Y:S01]  /*0870*/  FFMA R24, R13, R14, R12 ;  /* 0x0000000e0d187223 */ /* 0x000fe2000000000c */
[----:B--2---:R-:W-:Y:S06]  /*0880*/  @!P0 BRA `(.L_x_40) ;  /* 0x0000000000088947 */ /* 0x004fec0003800000 */
[----:B------:R-:W-:-:S07]  /*0890*/  MOV R23, 0x8b0 ;  /* 0x000008b000177802 */ /* 0x000fce0000000f00 */
[----:B------:R-:W-:Y:S05]  /*08a0*/  CALL.REL.NOINC `($__internal_1_$__cuda_sm3x_div_rn_noftz_f32_slowpath) ;  /* 0x000000b000fc7944 */ /* 0x000fea0003c00000 */
.L_x_40:
        /* <DEDUP_REMOVED lines=18> */
.L_x_41:
        /* <DEDUP_REMOVED lines=18> */
.L_x_42:
        /* <DEDUP_REMOVED lines=18> */
.L_x_43:
        /* <DEDUP_REMOVED lines=18> */
.L_x_44:
        /* <DEDUP_REMOVED lines=18> */
.L_x_45:
        /* <DEDUP_REMOVED lines=18> */
.L_x_46:
        /* <DEDUP_REMOVED lines=18> */
.L_x_47:
        /* <DEDUP_REMOVED lines=18> */
[----:B------:R-:W-:-:S07]  /*11b0*/  MOV R44, R24 ;  /* 0x00000018002c7202 */ /* 0x000fce0000000f00 */
.L_x_48:
[----:B------:R-:W0:Y:S01]  /*11c0*/  LDC.64 R24, c[0x0][0x3a0] ;  /* 0x0000e800ff187b82 */ /* 0x000e220000000a00 */
[----:B------:R-:W1:Y:S07]  /*11d0*/  LDCU UR5, c[0x0][0x3b4] ;  /* 0x00007680ff0577ac */ /* 0x000e6e0008000800 */
[----:B------:R-:W2:Y:S01]  /*11e0*/  LDC.64 R16, c[0x0][0x398] ;  /* 0x0000e600ff107b82 */ /* 0x000ea20000000a00 */
[----:B0-----:R-:W3:Y:S04]  /*11f0*/  LDG.E.CONSTANT R42, desc[UR8][R24.64+0x3c] ;  /* 0x00003c08182a7981 */ /* 0x001ee8000c1e9900 */
[----:B--2---:R3:W2:Y:S01]  /*1200*/  LDG.E.CONSTANT R43, desc[UR8][R16.64+0x3c] ;  /* 0x00003c08102b7981 */ /* 0x0046a2000c1e9900 */
        /* <DEDUP_REMOVED lines=13> */
.L_x_49:
[----:B------:R-:W0:Y:S02]  /*12e0*/  LDCU UR5, c[0x0][0x3b4] ;  /* 0x00007680ff0577ac */ /* 0x000e240008000800 */
[----:B0-----:R-:W-:-:S07]  /*12f0*/  FFMA R45, -R24, UR5, RZ ;  /* 0x00000005182d7c23 */ /* 0x001fce00080001ff */
.L_x_91:
[----:B------:R-:W-:Y:S01]  /*1300*/  ISETP.GE.AND P0, PT, R61, R60, PT ;  /* 0x0000003c3d00720c */ /* 0x000fe20003f06270 */
[----:B0-----:R-:W0:Y:S01]  /*1310*/  LDC.64 R16, c[0x0][0x390] ;  /* 0x0000e400ff107b82 */ /* 0x001e220000000a00 */
[----:B------:R-:W-:Y:S01]  /*1320*/  BSSY.RECONVERGENT B0, `(.L_x_50) ;  /* 0x0000015000007945 */ /* 0x000fe20003800200 */
[----:B------:R-:W-:Y:S01]  /*1330*/  HFMA2 R24, -RZ, RZ, 0, 5.9604644775390625e-08 ;  /* 0x00000001ff187431 */ /* 0x000fe200000001ff */
[----:B------:R-:W-:Y:S02]  /*1340*/  FSEL R23, R6, RZ, !P0 ;  /* 0x000000ff06177208 */ /* 0x000fe40004000000 */
[----:B------:R-:W-:Y:S02]  /*1350*/  ISETP.GE.AND P0, PT, R59, R58, PT ;  /* 0x0000003a3b00720c */ /* 0x000fe40003f06270 */
[----:B------:R-:W-:Y:S02]  /*1360*/  FSETP.NE.AND P1, PT, R23, -INF , PT ;  /* 0xff8000001700780b */ /* 0x000fe40003f25000 */
[----:B------:R-:W-:-:S02]  /*1370*/  FSEL R27, R5, RZ, !P0 ;  /* 0x000000ff051b7208 */ /* 0x000fc40004000000 */
[----:B------:R-:W-:Y:S02]  /*1380*/  FSEL R28, R23, -INF , P1 ;  /* 0xff800000171c7808 */ /* 0x000fe40000800000 */
[----:B------:R-:W-:Y:S02]  /*1390*/  ISETP.GE.AND P0, PT, R57, R56, PT ;  /* 0x000000383900720c */ /* 0x000fe40003f06270 */
[----:B------:R-:W-:Y:S02]  /*13a0*/  FSETP.GT.AND P2, PT, R27, R28, PT ;  /* 0x0000001c1b00720b */ /* 0x000fe40003f44000 */
[----:B------:R-:W-:Y:S02]  /*13b0*/  FSEL R30, R4, RZ, !P0 ;  /* 0x000000ff041e7208 */ /* 0x000fe40004000000 */
[----:B------:R-:W-:Y:S02]  /*13c0*/  MOV R26, R27 ;  /* 0x0000001b001a7202 */ /* 0x000fe40000000f00 */
[----:B------:R-:W-:-:S02]  /*13d0*/  SEL R23, RZ, 0xffffffff, P1 ;  /* 0xffffffffff177807 */ /* 0x000fc40000800000 */
[----:B------:R-:W-:-:S05]  /*13e0*/  MOV R25, R28 ;  /* 0x0000001c00197202 */ /* 0x000fca0000000f00 */
[----:B------:R-:W-:Y:S05]  /*13f0*/  @P2 BRA `(.L_x_51) ;  /* 0x00000000001c2947 */ /* 0x000fea0003800000 */
[----:B------:R-:W-:Y:S02]  /*1400*/  FSETP.NE.AND P0, PT, R27, -INF , PT ;  /* 0xff8000001b00780b */ /* 0x000fe40003f05000 */
[----:B------:R-:W-:Y:S02]  /*1410*/  MOV R24, R23 ;  /* 0x0000001700187202 */ /* 0x000fe40000000f00 */
[----:B------:R-:W-:Y:S02]  /*1420*/  MOV R25, 0xff800000 ;  /* 0xff80000000197802 */ /* 0x000fe40000000f00 */
[----:B------:R-:W-:Y:S02]  /*1430*/  MOV R23, 0xffffffff ;  /* 0xffffffff00177802 */ /* 0x000fe40000000f00 */
[----:B------:R-:W-:-:S05]  /*1440*/  MOV R26, R28 ;  /* 0x0000001c001a7202 */ /* 0x000fca0000000f00 */
[----:B------:R-:W-:Y:S02]  /*1450*/  @P0 MOV R25, R27 ;  /* 0x0000001b00190202 */ /* 0x000fe40000000f00 */
[----:B------:R-:W-:-:S07]  /*1460*/  @P0 MOV R23, 0x1 ;  /* 0x0000000100170802 */ /* 0x000fce0000000f00 */
.L_x_51:
[----:B------:R-:W-:Y:S05]  /*1470*/  BSYNC.RECONVERGENT B0 ;  /* 0x0000000000007941 */ /* 0x000fea0003800200 */
.L_x_50:
[----:B------:R-:W-:Y:S01]  /*1480*/  FSETP.GT.AND P1, PT, R30, R26, PT ;  /* 0x0000001a1e00720b */ /* 0x000fe20003f24000 */
[----:B------:R-:W-:Y:S01]  /*1490*/  BSSY.RECONVERGENT B0, `(.L_x_52) ;  /* 0x000000e000007945 */ /* 0x000fe20003800200 */
[----:B------:R-:W-:Y:S01]  /*14a0*/  ISETP.GE.AND P0, PT, R55, R54, PT ;  /* 0x000000363700720c */ /* 0x000fe20003f06270 */
[----:B------:R-:W-:Y:S01]  /*14b0*/  HFMA2 R27, -RZ, RZ, 0, 1.1920928955078125e-07 ;  /* 0x00000002ff1b7431 */ /* 0x000fe200000001ff */
[----:B------:R-:W-:Y:S02]  /*14c0*/  MOV R29, R30 ;  /* 0x0000001e001d7202 */ /* 0x000fe40000000f00 */
[----:B------:R-:W-:Y:S02]  /*14d0*/  FSEL R46, R3, RZ, !P0 ;  /* 0x000000ff032e7208 */ /* 0x000fe40004000000 */
[----:B------:R-:W-:-:S05]  /*14e0*/  MOV R28, R26 ;  /* 0x0000001a001c7202 */ /* 0x000fca0000000f00 */
[----:B------:R-:W-:Y:S05]  /*14f0*/  @P1 BRA `(.L_x_53) ;  /* 0x00000000001c1947 */ /* 0x000fea0003800000 */
[-C--:B------:R-:W-:Y:S02]  /*1500*/  FSETP.GT.AND P0, PT, R30, R25.reuse, PT ;  /* 0x000000191e00720b */ /* 0x080fe40003f04000 */
[----:B------:R-:W-:Y:S02]  /*1510*/  MOV R27, R24 ;  /* 0x00000018001b7202 */ /* 0x000fe40000000f00 */
[----:B------:R-:W-:Y:S02]  /*1520*/  MOV R28, R25 ;  /* 0x00000019001c7202 */ /* 0x000fe40000000f00 */
[----:B------:R-:W-:Y:S02]  /*1530*/  MOV R24, R23 ;  /* 0x0000001700187202 */ /* 0x000fe40000000f00 */
[----:B------:R-:W-:-:S05]  /*1540*/  MOV R29, R26 ;  /* 0x0000001a001d7202 */ /* 0x000fca0000000f00 */
[----:B------:R-:W-:Y:S02]  /*1550*/  @P0 MOV R28, R30 ;  /* 0x0000001e001c0202 */ /* 0x000fe40000000f00 */
[----:B------:R-:W-:-:S07]  /*1560*/  @P0 MOV R24, 0x2 ;  /* 0x0000000200180802 */ /* 0x000fce0000000f00 */
.L_x_53:
[----:B------:R-:W-:Y:S05]  /*1570*/  BSYNC.RECONVERGENT B0 ;  /* 0x0000000000007941 */ /* 0x000fea0003800200 */
.L_x_52:
[-C--:B------:R-:W-:Y:S01]  /*1580*/  FSETP.GT.AND P1, PT, R46, R29.reuse, PT ;  /* 0x0000001d2e00720b */ /* 0x080fe20003f24000 */
[----:B------:R-:W-:Y:S01]  /*1590*/  BSSY.RECONVERGENT B0, `(.L_x_54) ;  /* 0x000000e000007945 */ /* 0x000fe20003800200 */
[----:B------:R-:W-:Y:S01]  /*15a0*/  ISETP.GE.AND P0, PT, R53, R52, PT ;  /* 0x000000343500720c */ /* 0x000fe20003f06270 */
[----:B------:R-:W-:Y:S01]  /*15b0*/  HFMA2 R23, -RZ, RZ, 0, 1.78813934326171875e-07 ;  /* 0x00000003ff177431 */ /* 0x000fe200000001ff */
        /* <DEDUP_REMOVED lines=11> */
.L_x_55:
[----:B------:R-:W-:Y:S05]  /*1670*/  BSYNC.RECONVERGENT B0 ;  /* 0x0000000000007941 */ /* 0x000fea0003800200 */
.L_x_54:
[----:B------:R-:W-:Y:S01]  /*1680*/  FSETP.GT.AND P1, PT, R30, R26, PT ;  /* 0x0000001a1e00720b */ /* 0x000fe20003f24000 */
[----:B------:R-:W-:Y:S01]  /*1690*/  BSSY.RECONVERGENT B0, `(.L_x_56) ;  /* 0x000000e000007945 */ /* 0x000fe20003800200 */
[----:B------:R-:W-:Y:S01]  /*16a0*/  ISETP.GE.AND P0, PT, R51, R50, PT ;  /* 0x000000323300720c */ /* 0x000fe20003f06270 */
[----:B------:R-:W-:Y:S01]  /*16b0*/  HFMA2 R24, -RZ, RZ, 0, 2.384185791015625e-07 ;  /* 0x00000004ff187431 */ /* 0x000fe200000001ff */
[----:B------:R-:W-:Y:S02]  /*16c0*/  MOV R29, R30 ;  /* 0x0000001e001d7202 */ /* 0x000fe40000000f00 */
[----:B------:R-:W-:Y:S02]  /*16d0*/  FSEL R46, R7, RZ, !P0 ;  /* 0x000000ff072e7208 */ /* 0x000fe40004000000 */
[----:B------:R-:W-:-:S05]  /*16e0*/  MOV R28, R26 ;  /* 0x0000001a001c7202 */ /* 0x000fca0000000f00 */
[----:B------:R-:W-:Y:S05]  /*16f0*/  @P1 BRA `(.L_x_57) ;  /* 0x00000000001c1947 */ /* 0x000fea0003800000 */
[----:B------:R-:W-:Y:S02]  /*1700*/  FSETP.GT.AND P0, PT, R30, R25, PT ;  /* 0x000000191e00720b */ /* 0x000fe40003f04000 */
[----:B------:R-:W-:Y:S02]  /*1710*/  MOV R24, R23 ;  /* 0x0000001700187202 */ /* 0x000fe40000000f00 */
[----:B------:R-:W-:Y:S02]  /*1720*/  MOV R28, R25 ;  /* 0x00000019001c7202 */ /* 0x000fe40000000f00 */
[----:B------:R-:W-:Y:S02]  /*1730*/  MOV R23, R27 ;  /* 0x0000001b00177202 */ /* 0x000fe40000000f00 */
[----:B------:R-:W-:-:S05]  /*1740*/  MOV R29, R26 ;  /* 0x0000001a001d7202 */ /* 0x000fca0000000f00 */
[----:B------:R-:W-:Y:S02]  /*1750*/  @P0 MOV R28, R30 ;  /* 0x0000001e001c0202 */ /* 0x000fe40000000f00 */
[----:B------:R-:W-:-:S07]  /*1760*/  @P0 MOV R23, 0x4 ;  /* 0x0000000400170802 */ /* 0x000fce0000000f00 */
.L_x_57:
[----:B------:R-:W-:Y:S05]  /*1770*/  BSYNC.RECONVERGENT B0 ;  /* 0x0000000000007941 */ /* 0x000fea0003800200 */
.L_x_56:
[-C--:B------:R-:W-:Y:S01]  /*1780*/  FSETP.GT.AND P1, PT, R46, R29.reuse, PT ;  /* 0x0000001d2e00720b */ /* 0x080fe20003f24000 */
[----:B------:R-:W-:Y:S01]  /*1790*/  BSSY.RECONVERGENT B0, `(.L_x_58) ;  /* 0x000000e000007945 */ /* 0x000fe20003800200 */
[----:B------:R-:W-:Y:S01]  /*17a0*/  ISETP.GE.AND P0, PT, R49, R0, PT ;  /* 0x000000003100720c */ /* 0x000fe20003f06270 */
[----:B------:R-:W-:Y:S01]  /*17b0*/  HFMA2 R25, -RZ, RZ, 0, 2.98023223876953125e-07 ;  /* 0x00000005ff197431 */ /* 0x000fe200000001ff */
        /* <DEDUP_REMOVED lines=11> */
.L_x_59:
[----:B------:R-:W-:Y:S05]  /*1870*/  BSYNC.RECONVERGENT B0 ;  /* 0x0000000000007941 */ /* 0x000fea0003800200 */
.L_x_58:
[-C--:B------:R-:W-:Y:S01]  /*1880*/  FSETP.GT.AND P1, PT, R30, R27.reuse, PT ;  /* 0x0000001b1e00720b */ /* 0x080fe20003f24000 */
[----:B------:R-:W-:Y:S01]  /*1890*/  BSSY.RECONVERGENT B0, `(.L_x_60) ;  /* 0x000000e000007945 */ /* 0x000fe20003800200 */
[----:B------:R-:W-:Y:S01]  /*18a0*/  ISETP.GE.AND P0, PT, R9, R8, PT ;  /* 0x000000080900720c */ /* 0x000fe20003f06270 */
[----:B------:R-:W-:Y:S01]  /*18b0*/  HFMA2 R23, -RZ, RZ, 0, 3.5762786865234375e-07 ;  /* 0x00000006ff177431 */ /* 0x000fe200000001ff */
        /* <DEDUP_REMOVED lines=11> */
.L_x_61:
[----:B------:R-:W-:Y:S05]  /*1970*/  BSYNC.RECONVERGENT B0 ;  /* 0x0000000000007941 */ /* 0x000fea0003800200 */
.L_x_60:
[----:B------:R-:W-:Y:S01]  /*1980*/  FSETP.GT.AND P1, PT, R46, R29, PT ;  /* 0x0000001d2e00720b */ /* 0x000fe20003f24000 */
[----:B------:R-:W-:Y:S01]  /*1990*/  BSSY.RECONVERGENT B0, `(.L_x_62) ;  /* 0x000000e000007945 */ /* 0x000fe20003800200 */
[----:B------:R-:W-:Y:S01]  /*19a0*/  ISETP.GE.AND P0, PT, R12, R11, PT ;  /* 0x0000000b0c00720c */ /* 0x000fe20003f06270 */
[----:B------:R-:W-:Y:S01]  /*19b0*/  HFMA2 R24, -RZ, RZ, 0, 4.17232513427734375e-07 ;  /* 0x00000007ff187431 */ /* 0x000fe200000001ff */
        /* <DEDUP_REMOVED lines=11> */
.L_x_63:
[----:B------:R-:W-:Y:S05]  /*1a70*/  BSYNC.RECONVERGENT B0 ;  /* 0x0000000000007941 */ /* 0x000fea0003800200 */
.L_x_62:
[-C--:B------:R-:W-:Y:S01]  /*1a80*/  FSETP.GT.AND P1, PT, R30, R27.reuse, PT ;  /* 0x0000001b1e00720b */ /* 0x080fe20003f24000 */
[----:B------:R-:W-:Y:S01]  /*1a90*/  BSSY.RECONVERGENT B0, `(.L_x_64) ;  /* 0x000000e000007945 */ /* 0x000fe20003800200 */
[----:B------:R-:W-:Y:S01]  /*1aa0*/  ISETP.GE.AND P0, PT, R15, R14, PT ;  /* 0x0000000e0f00720c */ /* 0x000fe20003f06270 */
[----:B------:R-:W-:Y:S01]  /*1ab0*/  HFMA2 R25, -RZ, RZ, 0, 4.76837158203125e-07 ;  /* 0x00000008ff197431 */ /* 0x000fe200000001ff */
        /* <DEDUP_REMOVED lines=11> */
.L_x_65:
[----:B------:R-:W-:Y:S05]  /*1b70*/  BSYNC.RECONVERGENT B0 ;  /* 0x0000000000007941 */ /* 0x000fea0003800200 */
.L_x_64:
[----:B------:R-:W-:Y:S01]  /*1b80*/  FSETP.GT.AND P1, PT, R46, R29, PT ;  /* 0x0000001d2e00720b */ /* 0x000fe20003f24000 */
[----:B------:R-:W-:Y:S01]  /*1b90*/  BSSY.RECONVERGENT B0, `(.L_x_66) ;  /* 0x000000e000007945 */ /* 0x000fe20003800200 */
[----:B------:R-:W-:Y:S01]  /*1ba0*/  ISETP.GE.AND P0, PT, R20, R19, PT ;  /* 0x000000131400720c */ /* 0x000fe20003f06270 */
[----:B------:R-:W-:Y:S01]  /*1bb0*/  HFMA2 R23, -RZ, RZ, 0, 5.36441802978515625e-07 ;  /* 0x00000009ff177431 */ /* 0x000fe200000001ff */
        /* <DEDUP_REMOVED lines=11> */
.L_x_67:
[----:B------:R-:W-:Y:S05]  /*1c70*/  BSYNC.RECONVERGENT B0 ;  /* 0x0000000000007941 */ /* 0x000fea0003800200 */
.L_x_66:
[-C--:B------:R-:W-:Y:S01]  /*1c80*/  FSETP.GT.AND P1, PT, R30, R27.reuse, PT ;  /* 0x0000001b1e00720b */ /* 0x080fe20003f24000 */
[----:B------:R-:W-:Y:S01]  /*1c90*/  BSSY.RECONVERGENT B0, `(.L_x_68) ;  /* 0x000000e000007945 */ /* 0x000fe20003800200 */
[----:B------:R-:W-:Y:S01]  /*1ca0*/  ISETP.GE.AND P0, PT, R31, R22, PT ;  /* 0x000000161f00720c */ /* 0x000fe20003f06270 */
[----:B------:R-:W-:Y:S01]  /*1cb0*/  HFMA2 R24, -RZ, RZ, 0, 5.9604644775390625e-07 ;  /* 0x0000000aff187431 */ /* 0x000fe200000001ff */
        /* <DEDUP_REMOVED lines=11> */
.L_x_69:
[----:B------:R-:W-:Y:S05]  /*1d70*/  BSYNC.RECONVERGENT B0 ;  /* 0x0000000000007941 */ /* 0x000fea0003800200 */
.L_x_68:
[----:B------:R-:W-:Y:S01]  /*1d80*/  FSETP.GT.AND P1, PT, R46, R29, PT ;  /* 0x0000001d2e00720b */ /* 0x000fe20003f24000 */
[----:B------:R-:W-:Y:S01]  /*1d90*/  BSSY.RECONVERGENT B0, `(.L_x_70) ;  /* 0x000000e000007945 */ /* 0x000fe20003800200 */
[----:B------:R-:W-:Y:S01]  /*1da0*/  ISETP.GE.AND P0, PT, R34, R33, PT ;  /* 0x000000212200720c */ /* 0x000fe20003f06270 */
[----:B------:R-:W-:Y:S01]  /*1db0*/  HFMA2 R25, -RZ, RZ, 0, 6.55651092529296875e-07 ;  /* 0x0000000bff197431 */ /* 0x000fe200000001ff */
        /* <DEDUP_REMOVED lines=11> */
.L_x_71:
[----:B------:R-:W-:Y:S05]  /*1e70*/  BSYNC.RECONVERGENT B0 ;  /* 0x0000000000007941 */ /* 0x000fea0003800200 */
.L_x_70:
[-C--:B------:R-:W-:Y:S01]  /*1e80*/  FSETP.GT.AND P1, PT, R30, R27.reuse, PT ;  /* 0x0000001b1e00720b */ /* 0x080fe20003f24000 */
[----:B------:R-:W-:Y:S01]  /*1e90*/  BSSY.RECONVERGENT B0, `(.L_x_72) ;  /* 0x000000e000007945 */ /* 0x000fe20003800200 */
[----:B------:R-:W-:Y:S01]  /*1ea0*/  ISETP.GE.AND P0, PT, R37, R36, PT ;  /* 0x000000242500720c */ /* 0x000fe20003f06270 */
[----:B------:R-:W-:Y:S01]  /*1eb0*/  HFMA2 R23, -RZ, RZ, 0, 7.152557373046875e-07 ;  /* 0x0000000cff177431 */ /* 0x000fe200000001ff */
        /* <DEDUP_REMOVED lines=11> */
.L_x_73:
[----:B------:R-:W-:Y:S05]  /*1f70*/  BSYNC.RECONVERGENT B0 ;  /* 0x0000000000007941 */ /* 0x000fea0003800200 */
.L_x_72:
[----:B------:R-:W-:Y:S01]  /*1f80*/  FSETP.GT.AND P1, PT, R46, R29, PT ;  /* 0x0000001d2e00720b */ /* 0x000fe20003f24000 */
[----:B------:R-:W-:Y:S01]  /*1f90*/  BSSY.RECONVERGENT B0, `(.L_x_74) ;  /* 0x000000e000007945 */ /* 0x000fe20003800200 */
[----:B------:R-:W-:Y:S01]  /*1fa0*/  ISETP.GE.AND P0, PT, R40, R39, PT ;  /* 0x000000272800720c */ /* 0x000fe20003f06270 */
[----:B------:R-:W-:Y:S01]  /*1fb0*/  HFMA2 R24, -RZ, RZ, 0, 7.74860382080078125e-07 ;  /* 0x0000000dff187431 */ /* 0x000fe200000001ff */
        /* <DEDUP_REMOVED lines=11> */
.L_x_75:
[----:B------:R-:W-:Y:S05]  /*2070*/  BSYNC.RECONVERGENT B0 ;  /* 0x0000000000007941 */ /* 0x000fea0003800200 */
.L_x_74:
[-C--:B------:R-:W-:Y:S01]  /*2080*/  FSETP.GT.AND P1, PT, R30, R27.reuse, PT ;  /* 0x0000001b1e00720b */ /* 0x080fe20003f24000 */
[----:B------:R-:W-:Y:S01]  /*2090*/  BSSY.RECONVERGENT B0, `(.L_x_76) ;  /* 0x000000e000007945 */ /* 0x000fe20003800200 */
[----:B------:R-:W-:Y:S01]  /*20a0*/  ISETP.GE.AND P0, PT, R43, R42, PT ;  /* 0x0000002a2b00720c */ /* 0x000fe20003f06270 */
[----:B------:R-:W-:Y:S01]  /*20b0*/  HFMA2 R46, -RZ, RZ, 0, 8.3446502685546875e-07 ;  /* 0x0000000eff2e7431 */ /* 0x000fe200000001ff */
        /* <DEDUP_REMOVED lines=11> */
.L_x_77:
[----:B------:R-:W-:Y:S05]  /*2170*/  BSYNC.RECONVERGENT B0 ;  /* 0x0000000000007941 */ /* 0x000fea0003800200 */
.L_x_76:
[-C--:B------:R-:W-:Y:S01]  /*2180*/  FSETP.GT.AND P0, PT, R29, R28.reuse, PT ;  /* 0x0000001c1d00720b */ /* 0x080fe20003f04000 */
[----:B------:R-:W-:Y:S01]  /*2190*/  BSSY.RECONVERGENT B0, `(.L_x_78) ;  /* 0x000000e000007945 */ /* 0x000fe20003800200 */
[----:B------:R-:W-:Y:S01]  /*21a0*/  SHF.L.U32 R47, R84, 0x1, RZ ;  /* 0x00000001542f7819 */ /* 0x000fe200000006ff */
[----:B------:R-:W-:Y:S01]  /*21b0*/  HFMA2 R23, -RZ, RZ, 0, 8.94069671630859375e-07 ;  /* 0x0000000fff177431 */ /* 0x000fe200000001ff */
[----:B------:R-:W-:Y:S02]  /*21c0*/  MOV R26, R29 ;  /* 0x0000001d001a7202 */ /* 0x000fe40000000f00 */
[----:B------:R-:W-:Y:S01]  /*21d0*/  MOV R48, R28 ;  /* 0x0000001c00307202 */ /* 0x000fe20000000f00 */
[----:B0-----:R-:W-:-:S06]  /*21e0*/  IMAD.WIDE R16, R47, 0x4, R16 ;  /* 0x000000042f107825 */ /* 0x001fcc00078e0210 */
        /* <DEDUP_REMOVED lines=8> */
.L_x_79:
[----:B------:R-:W-:Y:S05]  /*2270*/  BSYNC.RECONVERGENT B0 ;  /* 0x0000000000007941 */ /* 0x000fea0003800200 */
.L_x_78:
[----:B------:R0:W-:Y:S01]  /*2280*/  STG.E desc[UR8][R16.64], R23 ;  /* 0x0000001710007986 */ /* 0x0001e2000c101908 */
[----:B------:R-:W-:Y:S01]  /*2290*/  ISETP.GE.AND P0, PT, R23, RZ, PT ;  /* 0x000000ff1700720c */ /* 0x000fe20003f06270 */
[----:B------:R-:W-:Y:S01]  /*22a0*/  BSSY.RECONVERGENT B0, `(.L_x_80) ;  /* 0x000000e000007945 */ /* 0x000fe20003800200 */
[----:B------:R-:W-:Y:S01]  /*22b0*/  HFMA2 R62, -RZ, RZ, 0, 0 ;  /* 0x00000000ff3e7431 */ /* 0x000fe200000001ff */
[----:B------:R0:W-:Y:S10]  /*22c0*/  STG.E desc[UR8][R16.64+0x4], R46 ;  /* 0x0000042e10007986 */ /* 0x0001f4000c101908 */
[----:B------:R-:W-:Y:S05]  /*22d0*/  @!P0 BRA `(.L_x_81) ;  /* 0x0000000000288947 */ /* 0x000fea0003800000 */
[----:B0-----:R-:W-:Y:S02]  /*22e0*/  MOV R17, 0x3bbb989d ;  /* 0x3bbb989d00117802 */ /* 0x001fe40000000f00 */
[----:B------:R-:W-:-:S03]  /*22f0*/  MOV R25, 0x437c0000 ;  /* 0x437c000000197802 */ /* 0x000fc60000000f00 */
[----:B------:R-:W-:-:S04]  /*2300*/  FFMA.SAT R16, R26, R17, 0.5 ;  /* 0x3f0000001a107423 */ /* 0x000fc80000002011 */
[----:B------:R-:W-:-:S04]  /*2310*/  FFMA.RM R16, R16, R25, 12582913 ;  /* 0x4b40000110107423 */ /* 0x000fc80000004019 */
[C---:B------:R-:W-:Y:S01]  /*2320*/  FADD R17, R16.reuse, -12583039 ;  /* 0xcb40007f10117421 */ /* 0x040fe20000000000 */
[----:B------:R-:W-:-:S03]  /*2330*/  SHF.L.U32 R62, R16, 0x17, RZ ;  /* 0x00000017103e7819 */ /* 0x000fc600000006ff */
[----:B------:R-:W-:-:S04]  /*2340*/  FFMA R17, R26, 1.4426950216293334961, -R17 ;  /* 0x3fb8aa3b1a117823 */ /* 0x000fc80000000811 */
[----:B------:R-:W-:-:S06]  /*2350*/  FFMA R17, R26, 1.925963033500011079e-08, R17 ;  /* 0x32a570601a117823 */ /* 0x000fcc0000000011 */
[----:B------:R-:W0:Y:S02]  /*2360*/  MUFU.EX2 R17, R17 ;  /* 0x0000001100117308 */ /* 0x000e240000000800 */
[----:B0-----:R-:W-:-:S07]  /*2370*/  FFMA R62, R62, R17, RZ ;  /* 0x000000113e3e7223 */ /* 0x001fce00000000ff */
.L_x_81:
[----:B------:R-:W-:Y:S05]  /*2380*/  BSYNC.RECONVERGENT B0 ;  /* 0x0000000000007941 */ /* 0x000fea0003800200 */
.L_x_80:
[----:B------:R-:W-:Y:S01]  /*2390*/  ISETP.GE.AND P0, PT, R46, RZ, PT ;  /* 0x000000ff2e00720c */ /* 0x000fe20003f06270 */
[----:B------:R-:W-:-:S12]  /*23a0*/  BSSY.RECONVERGENT B0, `(.L_x_82) ;  /* 0x000000c000007945 */ /* 0x000fd80003800200 */
[----:B------:R-:W-:Y:S05]  /*23b0*/  @!P0 BRA `(.L_x_83) ;  /* 0x0000000000288947 */ /* 0x000fea0003800000 */
[----:B------:R-:W-:Y:S01]  /*23c0*/  HFMA2 R25, -RZ, RZ, 3.7421875, 0 ;  /* 0x437c0000ff197431 */ /* 0x000fe200000001ff */
[----:B0-----:R-:W-:-:S05]  /*23d0*/  MOV R17, 0x3bbb989d ;  /* 0x3bbb989d00117802 */ /* 0x001fca0000000f00 */
[----:B------:R-:W-:-:S04]  /*23e0*/  FFMA.SAT R16, R48, R17, 0.5 ;  /* 0x3f00000030107423 */ /* 0x000fc80000002011 */
[----:B------:R-:W-:-:S04]  /*23f0*/  FFMA.RM R16, R16, R25, 12582913 ;  /* 0x4b40000110107423 */ /* 0x000fc80000004019 */
[C---:B------:R-:W-:Y:S01]  /*2400*/  FADD R17, R16.reuse, -12583039 ;  /* 0xcb40007f10117421 */ /* 0x040fe20000000000 */
[----:B------:R-:W-:-:S03]  /*2410*/  SHF.L.U32 R25, R16, 0x17, RZ ;  /* 0x0000001710197819 */ /* 0x000fc600000006ff */
[----:B------:R-:W-:-:S04]  /*2420*/  FFMA R17, R48, 1.4426950216293334961, -R17 ;  /* 0x3fb8aa3b30117823 */ /* 0x000fc80000000811 */
[----:B------:R-:W-:-:S06]  /*2430*/  FFMA R17, R48, 1.925963033500011079e-08, R17 ;  /* 0x32a5706030117823 */ /* 0x000fcc0000000011 */
[----:B------:R-:W0:Y:S02]  /*2440*/  MUFU.EX2 R17, R17 ;  /* 0x0000001100117308 */ /* 0x000e240000000800 */
[----:B0-----:R-:W-:-:S07]  /*2450*/  FFMA R62, R25, R17, R62 ;  /* 0x00000011193e7223 */ /* 0x001fce000000003e */
.L_x_83:
[----:B------:R-:W-:Y:S05]  /*2460*/  BSYNC.RECONVERGENT B0 ;  /* 0x0000000000007941 */ /* 0x000fea0003800200 */
.L_x_82:
[----:B------:R-:W-:Y:S01]  /*2470*/  FSETP.GT.AND P0, PT, R62, RZ, PT ;  /* 0x000000ff3e00720b */ /* 0x000fe20003f04000 */
[----:B------:R-:W-:Y:S01]  /*2480*/  BSSY.RECONVERGENT B0, `(.L_x_84) ;  /* 0x000001c000007945 */ /* 0x000fe20003800200 */
[----:B0-----:R-:W-:Y:S02]  /*2490*/  MOV R17, RZ ;  /* 0x000000ff00117202 */ /* 0x001fe40000000f00 */
[----:B------:R-:W-:-:S13]  /*24a0*/  ISETP.LT.OR P1, PT, R23, RZ, !P0 ;  /* 0x000000ff1700720c */ /* 0x000fda0004721670 */
[----:B------:R-:W-:Y:S05]  /*24b0*/  @P1 BRA `(.L_x_85) ;  /* 0x0000000000601947 */ /* 0x000fea0003800000 */
[----:B------:R-:W-:Y:S01]  /*24c0*/  HFMA2 R17, -RZ, RZ, 0.96630859375, -0.0022525787353515625 ;  /* 0x3bbb989dff117431 */ /* 0x000fe200000001ff */
[----:B------:R-:W-:Y:S01]  /*24d0*/  MOV R16, 0x437c0000 ;  /* 0x437c000000107802 */ /* 0x000fe20000000f00 */
[----:B------:R-:W-:Y:S03]  /*24e0*/  BSSY.RECONVERGENT B1, `(.L_x_85) ;  /* 0x0000015000017945 */ /* 0x000fe60003800200 */
[----:B------:R-:W-:-:S04]  /*24f0*/  FFMA.SAT R17, R26, R17, 0.5 ;  /* 0x3f0000001a117423 */ /* 0x000fc80000002011 */
[----:B------:R-:W-:Y:S02]  /*2500*/  FFMA.RM R16, R17, R16, 12582913 ;  /* 0x4b40000111107423 */ /* 0x000fe40000004010 */
[----:B------:R-:W0:Y:S02]  /*2510*/  MUFU.RCP R17, R62 ;  /* 0x0000003e00117308 */ /* 0x000e240000001000 */
[C---:B------:R-:W-:Y:S01]  /*2520*/  FADD R23, R16.reuse, -12583039 ;  /* 0xcb40007f10177421 */ /* 0x040fe20000000000 */
[----:B------:R-:W-:-:S03]  /*2530*/  SHF.L.U32 R16, R16, 0x17, RZ ;  /* 0x0000001710107819 */ /* 0x000fc600000006ff */
[----:B------:R-:W-:-:S04]  /*2540*/  FFMA R23, R26, 1.4426950216293334961, -R23 ;  /* 0x3fb8aa3b1a177823 */ /* 0x000fc80000000817 */
[----:B------:R-:W-:-:S04]  /*2550*/  FFMA R26, R26, 1.925963033500011079e-08, R23 ;  /* 0x32a570601a1a7823 */ /* 0x000fc80000000017 */
[----:B------:R-:W1:Y:S01]  /*2560*/  MUFU.EX2 R23, R26 ;  /* 0x0000001a00177308 */ /* 0x000e620000000800 */
[----:B0-----:R-:W-:-:S04]  /*2570*/  FFMA R24, R17, -R62, 1 ;  /* 0x3f80000011187423 */ /* 0x001fc8000000083e */
[----:B------:R-:W-:Y:S01]  /*2580*/  FFMA R17, R17, R24, R17 ;  /* 0x0000001811117223 */ /* 0x000fe20000000011 */
[----:B-1----:R-:W-:-:S04]  /*2590*/  FMUL R16, R16, R23 ;  /* 0x0000001710107220 */ /* 0x002fc80000400000 */
[----:B------:R-:W0:Y:S01]  /*25a0*/  FCHK P1, R16, R62 ;  /* 0x0000003e10007302 */ /* 0x000e220000020000 */
[----:B------:R-:W-:-:S04]  /*25b0*/  FFMA R23, R16, R17, RZ ;  /* 0x0000001110177223 */ /* 0x000fc800000000ff */
[----:B------:R-:W-:-:S04]  /*25c0*/  FFMA R24, R23, -R62, R16 ;  /* 0x8000003e17187223 */ /* 0x000fc80000000010 */
[----:B------:R-:W-:Y:S01]  /*25d0*/  FFMA R17, R17, R24, R23 ;  /* 0x0000001811117223 */ /* 0x000fe20000000017 */
[----:B0-----:R-:W-:Y:S06]  /*25e0*/  @!P1 BRA `(.L_x_86) ;  /* 0x0000000000109947 */ /* 0x001fec0003800000 */
[----:B------:R-:W-:Y:S02]  /*25f0*/  MOV R17, R62 ;  /* 0x0000003e00117202 */ /* 0x000fe40000000f00 */
[----:B------:R-:W-:-:S07]  /*2600*/  MOV R23, 0x2620 ;  /* 0x0000262000177802 */ /* 0x000fce0000000f00 */
[----:B------:R-:W-:Y:S05]  /*2610*/  CALL.REL.NOINC `($__internal_1_$__cuda_sm3x_div_rn_noftz_f32_slowpath) ;  /* 0x0000009400a07944 */ /* 0x000fea0003c00000 */
[----:B------:R-:W-:-:S07]  /*2620*/  MOV R17, R24 ;  /* 0x0000001800117202 */ /* 0x000fce0000000f00 */
.L_x_86:
[----:B------:R-:W-:Y:S05]  /*2630*/  BSYNC.RECONVERGENT B1 ;  /* 0x0000000000017941 */ /* 0x000fea0003800200 */
.L_x_85:
[----:B------:R-:W-:Y:S05]  /*2640*/  BSYNC.RECONVERGENT B0 ;  /* 0x0000000000007941 */ /* 0x000fea0003800200 */
.L_x_84:
[----:B------:R-:W0:Y:S01]  /*2650*/  LDC.64 R64, c[0x0][0x388] ;  /* 0x0000e200ff407b82 */ /* 0x000e220000000a00 */
[----:B------:R-:W-:Y:S01]  /*2660*/  ISETP.LT.OR P0, PT, R46, RZ, !P0 ;  /* 0x000000ff2e00720c */ /* 0x000fe20004701670 */
[----:B------:R-:W-:Y:S01]  /*2670*/  BSSY.RECONVERGENT B0, `(.L_x_87) ;  /* 0x000001e000007945 */ /* 0x000fe20003800200 */
[----:B------:R-:W-:Y:S02]  /*2680*/  HFMA2 R23, -RZ, RZ, 0, 0 ;  /* 0x00000000ff177431 */ /* 0x000fe400000001ff */
[----:B0-----:R-:W-:-:S05]  /*2690*/  IMAD.WIDE R64, R47, 0x4, R64 ;  /* 0x000000042f407825 */ /* 0x001fca00078e0240 */
[----:B------:R0:W-:Y:S04]  /*26a0*/  STG.E desc[UR8][R64.64], R17 ;  /* 0x0000001140007986 */ /* 0x0001e8000c101908 */
[----:B------:R-:W-:Y:S05]  /*26b0*/  @P0 BRA `(.L_x_88) ;  /* 0x0000000000640947 */ /* 0x000fea0003800000 */
[----:B0-----:R-:W-:Y:S01]  /*26c0*/  MOV R17, 0x3bbb989d ;  /* 0x3bbb989d00117802 */ /* 0x001fe20000000f00 */
[----:B------:R-:W0:Y:S01]  /*26d0*/  MUFU.RCP R25, R62 ;  /* 0x0000003e00197308 */ /* 0x000e220000001000 */
[----:B------:R-:W-:Y:S01]  /*26e0*/  MOV R16, 0x437c0000 ;  /* 0x437c000000107802 */ /* 0x000fe20000000f00 */
[----:B------:R-:W-:Y:S02]  /*26f0*/  BSSY.RECONVERGENT B1, `(.L_x_89) ;  /* 0x0000014000017945 */ /* 0x000fe40003800200 */
[----:B------:R-:W-:-:S04]  /*2700*/  FFMA.SAT R17, R48, R17, 0.5 ;  /* 0x3f00000030117423 */ /* 0x000fc80000002011 */
[----:B------:R-:W-:-:S04]  /*2710*/  FFMA.RM R16, R17, R16, 12582913 ;  /* 0x4b40000111107423 */ /* 0x000fc80000004010 */
[C---:B------:R-:W-:Y:S01]  /*2720*/  FADD R17, R16.reuse, -12583039 ;  /* 0xcb40007f10117421 */ /* 0x040fe20000000000 */
[----:B------:R-:W-:-:S03]  /*2730*/  SHF.L.U32 R23, R16, 0x17, RZ ;  /* 0x0000001710177819 */ /* 0x000fc600000006ff */
[----:B------:R-:W-:Y:S01]  /*2740*/  FFMA R17, R48, 1.4426950216293334961, -R17 ;  /* 0x3fb8aa3b30117823 */ /* 0x000fe20000000811 */
[----:B0-----:R-:W-:-:S03]  /*2750*/  FFMA R16, R25, -R62, 1 ;  /* 0x3f80000019107423 */ /* 0x001fc6000000083e */
[----:B------:R-:W-:Y:S01]  /*2760*/  FFMA R48, R48, 1.925963033500011079e-08, R17 ;  /* 0x32a5706030307823 */ /* 0x000fe20000000011 */
[----:B------:R-:W-:-:S05]  /*2770*/  FFMA R16, R25, R16, R25 ;  /* 0x0000001019107223 */ /* 0x000fca0000000019 */
[----:B------:R-:W0:Y:S02]  /*2780*/  MUFU.EX2 R48, R48 ;  /* 0x0000003000307308 */ /* 0x000e240000000800 */
[----:B0-----:R-:W-:-:S06]  /*2790*/  FMUL R23, R23, R48 ;  /* 0x0000003017177220 */ /* 0x001fcc0000400000 */
[----:B------:R-:W0:Y:S01]  /*27a0*/  FCHK P0, R23, R62 ;  /* 0x0000003e17007302 */ /* 0x000e220000000000 */
[----:B------:R-:W-:-:S04]  /*27b0*/  FFMA R17, R16, R23, RZ ;  /* 0x0000001710117223 */ /* 0x000fc800000000ff */
[----:B------:R-:W-:-:S04]  /*27c0*/  FFMA R24, R17, -R62, R23 ;  /* 0x8000003e11187223 */ /* 0x000fc80000000017 */
[----:B------:R-:W-:Y:S01]  /*27d0*/  FFMA R24, R16, R24, R17 ;  /* 0x0000001810187223 */ /* 0x000fe20000000011 */
[----:B0-----:R-:W-:Y:S06]  /*27e0*/  @!P0 BRA `(.L_x_90) ;  /* 0x0000000000108947 */ /* 0x001fec0003800000 */
[----:B------:R-:W-:Y:S02]  /*27f0*/  MOV R16, R23 ;  /* 0x0000001700107202 */ /* 0x000fe40000000f00 */
[----:B------:R-:W-:Y:S02]  /*2800*/  MOV R17, R62 ;  /* 0x0000003e00117202 */ /* 0x000fe40000000f00 */
[----:B------:R-:W-:-:S07]  /*2810*/  MOV R23, 0x2830 ;  /* 0x0000283000177802 */ /* 0x000fce0000000f00 */
[----:B------:R-:W-:Y:S05]  /*2820*/  CALL.REL.NOINC `($__internal_1_$__cuda_sm3x_div_rn_noftz_f32_slowpath) ;  /* 0x00000094001c7944 */ /* 0x000fea0003c00000 */
.L_x_90:
[----:B------:R-:W-:Y:S05]  /*2830*/  BSYNC.RECONVERGENT B1 ;  /* 0x0000000000017941 */ /* 0x000fea0003800200 */
.L_x_89:
[----:B------:R-:W-:-:S07]  /*2840*/  MOV R23, R24 ;  /* 0x0000001800177202 */ /* 0x000fce0000000f00 */
.L_x_88:
[----:B------:R-:W-:Y:S05]  /*2850*/  BSYNC.RECONVERGENT B0 ;  /* 0x0000000000007941 */ /* 0x000fea0003800200 */
.L_x_87:
[----:B------:R1:W-:Y:S01]  /*2860*/  STG.E desc[UR8][R64.64+0x4], R23 ;  /* 0x0000041740007986 */ /* 0x0003e2000c101908 */
[----:B------:R-:W-:-:S04]  /*2870*/  IADD3 R84, PT, PT, R63, R84, RZ ;  /* 0x000000543f547210 */ /* 0x000fc80007ffe0ff */
[----:B------:R-:W-:-:S13]  /*2880*/  ISETP.GE.AND P0, PT, R84, UR4, PT ;  /* 0x0000000454007c0c */ /* 0x000fda000bf06270 */
[----:B-1----:R-:W-:Y:S05]  /*2890*/  @!P0 BRA `(.L_x_91) ;  /* 0xffffffe800988947 */ /* 0x002fea000383ffff */
[----:B------:R-:W-:Y:S05]  /*28a0*/  EXIT ;  /* 0x000000000000794d */ /* 0x000fea0003800000 */
.L_x_33:
        /* <DEDUP_REMOVED lines=17> */
.L_x_92:
        /* <DEDUP_REMOVED lines=17> */
.L_x_93:
        /* <DEDUP_REMOVED lines=17> */
.L_x_94:
        /* <DEDUP_REMOVED lines=17> */
.L_x_95:
        /* <DEDUP_REMOVED lines=17> */
.L_x_96:
        /* <DEDUP_REMOVED lines=17> */
.L_x_97:
        /* <DEDUP_REMOVED lines=17> */
.L_x_98:
        /* <DEDUP_REMOVED lines=17> */
.L_x_99:
        /* <DEDUP_REMOVED lines=17> */
.L_x_100:
        /* <DEDUP_REMOVED lines=17> */
.L_x_101:
        /* <DEDUP_REMOVED lines=17> */
.L_x_102:
        /* <DEDUP_REMOVED lines=17> */
.L_x_103:
        /* <DEDUP_REMOVED lines=17> */
.L_x_104:
        /* <DEDUP_REMOVED lines=17> */
.L_x_105:
        /* <DEDUP_REMOVED lines=17> */
.L_x_106:
[----:B------:R-:W0:Y:S08]  /*38a0*/  LDC.64 R18, c[0x0][0x3a0] ;  /* 0x0000e800ff127b82 */ /* 0x000e300000000a00 */
[----:B------:R-:W1:Y:S01]  /*38b0*/  LDC.64 R16, c[0x0][0x398] ;  /* 0x0000e600ff107b82 */ /* 0x000e620000000a00 */
[----:B0-----:R-:W2:Y:S04]  /*38c0*/  LDG.E.CONSTANT R14, desc[UR8][R18.64+0x3c] ;  /* 0x00003c08120e7981 */ /* 0x001ea8000c1e9900 */
[----:B-1----:R2:W3:Y:S02]  /*38d0*/  LDG.E.CONSTANT R15, desc[UR8][R16.64+0x3c] ;  /* 0x00003c08100f7981 */ /* 0x0024e4000c1e9900 */
        /* <DEDUP_REMOVED lines=13> */
.L_x_107:
[----:B------:R-:W0:Y:S02]  /*39b0*/  LDC R16, c[0x0][0x3b0] ;  /* 0x0000ec00ff107b82 */ /* 0x000e240000000800 */
[----:B0-----:R-:W-:-:S04]  /*39c0*/  IADD3 R16, PT, PT, R16, -0x1, RZ ;  /* 0xffffffff10107810 */ /* 0x001fc80007ffe0ff */
[----:B------:R-:W-:-:S04]  /*39d0*/  LEA.HI R16, R16, 0x1, RZ, 0x1e ;  /* 0x0000000110107811 */ /* 0x000fc800078ff0ff */
[C---:B------:R-:W-:Y:S02]  /*39e0*/  LOP3.LUT R67, R16.reuse, 0x3, RZ, 0xc0, !PT ;  /* 0x0000000310437812 */ /* 0x040fe400078ec0ff */
[C---:B------:R-:W-:Y:S02]  /*39f0*/  LOP3.LUT R66, R16.reuse, 0x7ffffff8, RZ, 0xc0, !PT ;  /* 0x7ffffff810427812 */ /* 0x040fe400078ec0ff */
[----:B------:R-:W-:-:S07]  /*3a00*/  LOP3.LUT R64, R16, 0x7, RZ, 0xc0, !PT ;  /* 0x0000000710407812 */ /* 0x000fce00078ec0ff */
.L_x_212:
[----:B0-----:R-:W0:Y:S01]  /*3a10*/  LDC R17, c[0x0][0x3b0] ;  /* 0x0000ec00ff117b82 */ /* 0x001e220000000800 */
[----:B------:R-:W-:Y:S01]  /*3a20*/  HFMA2 R88, -RZ, RZ, 0, 0 ;  /* 0x00000000ff587431 */ /* 0x000fe200000001ff */
[----:B------:R-:W-:Y:S02]  /*3a30*/  ISETP.NE.AND P0, PT, R64, RZ, PT ;  /* 0x000000ff4000720c */ /* 0x000fe40003f05270 */
[----:B------:R-:W-:Y:S02]  /*3a40*/  MOV R91, RZ ;  /* 0x000000ff005b7202 */ /* 0x000fe40000000f00 */
[C---:B0-----:R-:W-:Y:S01]  /*3a50*/  ISETP.GE.U32.AND P1, PT, R17.reuse, 0x1d, PT ;  /* 0x0000001d1100780c */ /* 0x041fe20003f26070 */
[----:B------:R-:W-:Y:S01]  /*3a60*/  IMAD R86, R84, R17, RZ ;  /* 0x0000001154567224 */ /* 0x000fe200078e02ff */
[----:B------:R-:W-:-:S11]  /*3a70*/  IADD3 R85, PT, PT, R17, -0x1, RZ ;  /* 0xffffffff11557810 */ /* 0x000fd60007ffe0ff */
[----:B------:R-:W-:Y:S05]  /*3a80*/  @!P1 BRA `(.L_x_108) ;  /* 0x0000000000d89947 */ /* 0x000fea0003800000 */
[----:B------:R-:W-:Y:S02]  /*3a90*/  IADD3 R17, PT, PT, R17, -0x1, RZ ;  /* 0xffffffff11117810 */ /* 0x000fe40007ffe0ff */
[----:B------:R-:W-:Y:S02]  /*3aa0*/  MOV R88, RZ ;  /* 0x000000ff00587202 */ /* 0x000fe40000000f00 */
[----:B------:R-:W-:Y:S02]  /*3ab0*/  LEA.HI R17, R17, 0x1, RZ, 0x1e ;  /* 0x0000000111117811 */ /* 0x000fe400078ff0ff */
[----:B------:R-:W-:Y:S02]  /*3ac0*/  MOV R91, RZ ;  /* 0x000000ff005b7202 */ /* 0x000fe40000000f00 */
[----:B------:R-:W-:Y:S02]  /*3ad0*/  LOP3.LUT R66, R17, 0x7ffffff8, RZ, 0xc0, !PT ;  /* 0x7ffffff811427812 */ /* 0x000fe400078ec0ff */
[----:B------:R-:W-:-:S02]  /*3ae0*/  MOV R87, R86 ;  /* 0x0000005600577202 */ /* 0x000fc40000000f00 */
[----:B------:R-:W-:-:S07]  /*3af0*/  IADD3 R89, PT, PT, -R66, RZ, RZ ;  /* 0x000000ff42597210 */ /* 0x000fce0007ffe1ff */
.L_x_109:
[----:B------:R-:W0:Y:S02]  /*3b00*/  LDC.64 R92, c[0x0][0x380] ;  /* 0x0000e000ff5c7b82 */ /* 0x000e240000000a00 */
[----:B0-----:R-:W-:-:S05]  /*3b10*/  IMAD.WIDE R92, R87, 0x4, R92 ;  /* 0x00000004575c7825 */ /* 0x001fca00078e025c */
[----:B------:R-:W2:Y:S04]  /*3b20*/  LDG.E.128.CONSTANT R16, desc[UR8][R92.64] ;  /* 0x000000085c107981 */ /* 0x000ea8000c1e9d00 */
[----:B------:R-:W3:Y:S04]  /*3b30*/  LDG.E.128.CONSTANT R20, desc[UR8][R92.64+0x10] ;  /* 0x000010085c147981 */ /* 0x000ee8000c1e9d00 */
[----:B------:R-:W4:Y:S04]  /*3b40*/  LDG.E.128.CONSTANT R24, desc[UR8][R92.64+0x20] ;  /* 0x000020085c187981 */ /* 0x000f28000c1e9d00 */
[----:B------:R-:W5:Y:S04]  /*3b50*/  LDG.E.128.CONSTANT R28, desc[UR8][R92.64+0x30] ;  /* 0x000030085c1c7981 */ /* 0x000f68000c1e9d00 */
[----:B------:R-:W5:Y:S04]  /*3b60*/  LDG.E.128.CONSTANT R32, desc[UR8][R92.64+0x40] ;  /* 0x000040085c207981 */ /* 0x000f68000c1e9d00 */
[----:B------:R-:W5:Y:S04]  /*3b70*/  LDG.E.128.CONSTANT R36, desc[UR8][R92.64+0x50] ;  /* 0x000050085c247981 */ /* 0x000f68000c1e9d00 */
[----:B------:R-:W5:Y:S04]  /*3b80*/  LDG.E.128.CONSTANT R40, desc[UR8][R92.64+0x60] ;  /* 0x000060085c287981 */ /* 0x000f68000c1e9d00 */
[----:B------:R-:W5:Y:S01]  /*3b90*/  LDG.E.128.CONSTANT R44, desc[UR8][R92.64+0x70] ;  /* 0x000070085c2c7981 */ /* 0x000f62000c1e9d00 */
[----:B------:R-:W-:-:S04]  /*3ba0*/  IADD3 R89, PT, PT, R89, 0x8, RZ ;  /* 0x0000000859597810 */ /* 0x000fc80007ffe0ff */
[----:B------:R-:W-:Y:S02]  /*3bb0*/  ISETP.NE.AND P2, PT, R89, RZ, PT ;  /* 0x000000ff5900720c */ /* 0x000fe40003f45270 */
[----:B------:R-:W-:Y:S02]  /*3bc0*/  IADD3 R91, PT, PT, R91, 0x20, RZ ;  /* 0x000000205b5b7810 */ /* 0x000fe40007ffe0ff */
[----:B------:R-:W-:Y:S01]  /*3bd0*/  IADD3 R87, PT, PT, R87, 0x20, RZ ;  /* 0x0000002057577810 */ /* 0x000fe20007ffe0ff */
[----:B--2---:R-:W-:-:S04]  /*3be0*/  FADD R17, R16, R17 ;  /* 0x0000001110117221 */ /* 0x004fc80000000000 */
[----:B------:R-:W-:Y:S01]  /*3bf0*/  FADD R18, R18, R17 ;  /* 0x0000001112127221 */ /* 0x000fe20000000000 */
[----:B---3--:R-:W-:-:S03]  /*3c00*/  FADD R21, R20, R21 ;  /* 0x0000001514157221 */ /* 0x008fc60000000000 */
[----:B------:R-:W-:Y:S01]  /*3c10*/  FADD R19, R19, R18 ;  /* 0x0000001213137221 */ /* 0x000fe20000000000 */
[----:B------:R-:W-:Y:S01]  /*3c20*/  FADD R22, R22, R21 ;  /* 0x0000001516167221 */ /* 0x000fe20000000000 */
[----:B----4-:R-:W-:Y:S02]  /*3c30*/  FADD R25, R24, R25 ;  /* 0x0000001918197221 */ /* 0x010fe40000000000 */
[----:B------:R-:W-:Y:S01]  /*3c40*/  FFMA R19, R19, 0.0010000000474974513054, R88 ;  /* 0x3a83126f13137823 */ /* 0x000fe20000000058 */
[----:B------:R-:W-:Y:S01]  /*3c50*/  FADD R22, R23, R22 ;  /* 0x0000001617167221 */ /* 0x000fe20000000000 */
[----:B------:R-:W-:Y:S01]  /*3c60*/  FADD R26, R26, R25 ;  /* 0x000000191a1a7221 */ /* 0x000fe20000000000 */
[----:B-----5:R-:W-:Y:S01]  /*3c70*/  FADD R29, R28, R29 ;  /* 0x0000001d1c1d7221 */ /* 0x020fe20000000000 */
[----:B------:R-:W-:Y:S01]  /*3c80*/  FADD R33, R32, R33 ;  /* 0x0000002120217221 */ /* 0x000fe20000000000 */
[----:B------:R-:W-:Y:S01]  /*3c90*/  FFMA R19, R22, 0.0010000000474974513054, R19 ;  /* 0x3a83126f16137823 */ /* 0x000fe20000000013 */
[----:B------:R-:W-:Y:S01]  /*3ca0*/  FADD R26, R27, R26 ;  /* 0x0000001a1b1a7221 */ /* 0x000fe20000000000 */
[----:B------:R-:W-:Y:S01]  /*3cb0*/  FADD R30, R30, R29 ;  /* 0x0000001d1e1e7221 */ /* 0x000fe20000000000 */
[----:B------:R-:W-:Y:S01]  /*3cc0*/  FADD R34, R34, R33 ;  /* 0x0000002122227221 */ /* 0x000fe20000000000 */
        /* <DEDUP_REMOVED lines=10> */
[----:B------:R-:W-:Y:S01]  /*3d70*/  FFMA R19, R34, 0.0010000000474974513054, R19 ;  /* 0x3a83126f22137823 */ /* 0x000fe20000000013 */
[----:B------:R-:W-:-:S02]  /*3d80*/  FADD R46, R46, R45 ;  /* 0x0000002d2e2e7221 */ /* 0x000fc40000000000 */
[----:B------:R-:W-:Y:S01]  /*3d90*/  FADD R42, R43, R42 ;  /* 0x0000002a2b2a7221 */ /* 0x000fe20000000000 */
[----:B------:R-:W-:Y:S01]  /*3da0*/  FFMA R19, R38, 0.0010000000474974513054, R19 ;  /* 0x3a83126f26137823 */ /* 0x000fe20000000013 */
[----:B------:R-:W-:-:S03]  /*3db0*/  FADD R46, R47, R46 ;  /* 0x0000002e2f2e7221 */ /* 0x000fc60000000000 */
[----:B------:R-:W-:-:S04]  /*3dc0*/  FFMA R19, R42, 0.0010000000474974513054, R19 ;  /* 0x3a83126f2a137823 */ /* 0x000fc80000000013 */
[----:B------:R-:W-:Y:S01]  /*3dd0*/  FFMA R88, R46, 0.0010000000474974513054, R19 ;  /* 0x3a83126f2e587823 */ /* 0x000fe20000000013 */
[----:B------:R-:W-:Y:S06]  /*3de0*/  @P2 BRA `(.L_x_109) ;  /* 0xfffffffc00442947 */ /* 0x000fec000383ffff */
.L_x_108:
[----:B------:R-:W-:Y:S02]  /*3df0*/  IADD3 R44, PT, PT, R64, -0x1, RZ ;  /* 0xffffffff402c7810 */ /* 0x000fe40007ffe0ff */
[----:B------:R-:W-:Y:S02]  /*3e00*/  IADD3 R87, PT, PT, R67, -0x1, RZ ;  /* 0xffffffff43577810 */ /* 0x000fe40007ffe0ff */
[----:B------:R-:W-:Y:S01]  /*3e10*/  LOP3.LUT R89, R85, 0x4, RZ, 0xc0, !PT ;  /* 0x0000000455597812 */ /* 0x000fe200078ec0ff */
[----:B------:R-:W-:Y:S06]  /*3e20*/  @!P0 BRA `(.L_x_110) ;  /* 0x0000000000d08947 */ /* 0x000fec0003800000 */
[----:B------:R-:W-:Y:S02]  /*3e30*/  ISETP.GE.U32.AND P2, PT, R44, 0x3, PT ;  /* 0x000000032c00780c */ /* 0x000fe40003f46070 */
[----:B------:R-:W-:-:S11]  /*3e40*/  ISETP.NE.AND P3, PT, R67, RZ, PT ;  /* 0x000000ff4300720c */ /* 0x000fd60003f65270 */
[----:B------:R-:W-:Y:S05]  /*3e50*/  @!P2 BRA `(.L_x_111) ;  /* 0x000000000060a947 */ /* 0x000fea0003800000 */
[----:B------:R-:W0:Y:S01]  /*3e60*/  LDC.64 R32, c[0x0][0x380] ;  /* 0x0000e000ff207b82 */ /* 0x000e220000000a00 */
[----:B------:R-:W-:-:S05]  /*3e70*/  IADD3 R17, PT, PT, R86, R91, RZ ;  /* 0x0000005b56117210 */ /* 0x000fca0007ffe0ff */
[----:B0-----:R-:W-:-:S05]  /*3e80*/  IMAD.WIDE R32, R17, 0x4, R32 ;  /* 0x0000000411207825 */ /* 0x001fca00078e0220 */
[----:B------:R-:W2:Y:S04]  /*3e90*/  LDG.E.128.CONSTANT R16, desc[UR8][R32.64] ;  /* 0x0000000820107981 */ /* 0x000ea8000c1e9d00 */
[----:B------:R-:W3:Y:S04]  /*3ea0*/  LDG.E.128.CONSTANT R20, desc[UR8][R32.64+0x10] ;  /* 0x0000100820147981 */ /* 0x000ee8000c1e9d00 */
[----:B------:R-:W4:Y:S04]  /*3eb0*/  LDG.E.128.CONSTANT R24, desc[UR8][R32.64+0x20] ;  /* 0x0000200820187981 */ /* 0x000f28000c1e9d00 */
[----:B------:R-:W5:Y:S01]  /*3ec0*/  LDG.E.128.CONSTANT R28, desc[UR8][R32.64+0x30] ;  /* 0x00003008201c7981 */ /* 0x000f62000c1e9d00 */
[----:B------:R-:W-:Y:S01]  /*3ed0*/  IADD3 R91, PT, PT, R91, 0x10, RZ ;  /* 0x000000105b5b7810 */ /* 0x000fe20007ffe0ff */
[----:B--2---:R-:W-:-:S04]  /*3ee0*/  FADD R17, R16, R17 ;  /* 0x0000001110117221 */ /* 0x004fc80000000000 */
[----:B------:R-:W-:Y:S01]  /*3ef0*/  FADD R18, R18, R17 ;  /* 0x0000001112127221 */ /* 0x000fe20000000000 */
[----:B---3--:R-:W-:-:S03]  /*3f00*/  FADD R21, R20, R21 ;  /* 0x0000001514157221 */ /* 0x008fc60000000000 */
[----:B------:R-:W-:Y:S01]  /*3f10*/  FADD R19, R19, R18 ;  /* 0x0000001213137221 */ /* 0x000fe20000000000 */
[----:B----4-:R-:W-:Y:S01]  /*3f20*/  FADD R25, R24, R25 ;  /* 0x0000001918197221 */ /* 0x010fe20000000000 */
[----:B------:R-:W-:Y:S02]  /*3f30*/  FADD R22, R22, R21 ;  /* 0x0000001516167221 */ /* 0x000fe40000000000 */
[----:B------:R-:W-:Y:S01]  /*3f40*/  FFMA R19, R19, 0.0010000000474974513054, R88 ;  /* 0x3a83126f13137823 */ /* 0x000fe20000000058 */
[----:B------:R-:W-:Y:S01]  /*3f50*/  FADD R26, R26, R25 ;  /* 0x000000191a1a7221 */ /* 0x000fe20000000000 */
[----:B-----5:R-:W-:Y:S01]  /*3f60*/  FADD R29, R28, R29 ;  /* 0x0000001d1c1d7221 */ /* 0x020fe20000000000 */
[----:B------:R-:W-:Y:S02]  /*3f70*/  FADD R22, R23, R22 ;  /* 0x0000001617167221 */ /* 0x000fe40000000000 */
[----:B------:R-:W-:Y:S01]  /*3f80*/  FADD R26, R27, R26 ;  /* 0x0000001a1b1a7221 */ /* 0x000fe20000000000 */
[----:B------:R-:W-:Y:S01]  /*3f90*/  FADD R30, R30, R29 ;  /* 0x0000001d1e1e7221 */ /* 0x000fe20000000000 */
[----:B------:R-:W-:-:S03]  /*3fa0*/  FFMA R19, R22, 0.0010000000474974513054, R19 ;  /* 0x3a83126f16137823 */ /* 0x000fc60000000013 */
[----:B------:R-:W-:Y:S01]  /*3fb0*/  FADD R30, R31, R30 ;  /* 0x0000001e1f1e7221 */ /* 0x000fe20000000000 */
[----:B------:R-:W-:-:S04]  /*3fc0*/  FFMA R19, R26, 0.0010000000474974513054, R19 ;  /* 0x3a83126f1a137823 */ /* 0x000fc80000000013 */
[----:B------:R-:W-:-:S07]  /*3fd0*/  FFMA R88, R30, 0.0010000000474974513054, R19 ;  /* 0x3a83126f1e587823 */ /* 0x000fce0000000013 */
.L_x_111:
[----:B------:R-:W-:Y:S05]  /*3fe0*/  @!P3 BRA `(.L_x_110) ;  /* 0x000000000060b947 */ /* 0x000fea0003800000 */
[----:B------:R-:W-:Y:S02]  /*3ff0*/  ISETP.NE.AND P2, PT, R87, RZ, PT ;  /* 0x000000ff5700720c */ /* 0x000fe40003f45270 */
[----:B------:R-:W-:-:S11]  /*4000*/  ISETP.NE.AND P3, PT, R89, RZ, PT ;  /* 0x000000ff5900720c */ /* 0x000fd60003f65270 */
[----:B------:R-:W0:Y:S01]  /*4010*/  @P2 LDC.64 R28, c[0x0][0x380] ;  /* 0x0000e000ff1c2b82 */ /* 0x000e220000000a00 */
[----:B------:R-:W-:Y:S02]  /*4020*/  @P2 IADD3 R17, PT, PT, R86, R91, RZ ;  /* 0x0000005b56112210 */ /* 0x000fe40007ffe0ff */
[----:B------:R-:W-:-:S04]  /*4030*/  @P2 IADD3 R91, PT, PT, R91, 0x8, RZ ;  /* 0x000000085b5b2810 */ /* 0x000fc80007ffe0ff */
[----:B------:R-:W-:Y:S01]  /*4040*/  @!P3 IADD3 R91, PT, PT, R86, R91, RZ ;  /* 0x0000005b565bb210 */ /* 0x000fe20007ffe0ff */
[----:B------:R-:W1:Y:S01]  /*4050*/  @!P3 LDC.64 R24, c[0x0][0x380] ;  /* 0x0000e000ff18bb82 */ /* 0x000e620000000a00 */
[----:B0-----:R-:W-:-:S05]  /*4060*/  @P2 IMAD.WIDE R28, R17, 0x4, R28 ;  /* 0x00000004111c2825 */ /* 0x001fca00078e021c */
[----:B------:R-:W2:Y:S01]  /*4070*/  @P2 LDG.E.128.CONSTANT R16, desc[UR8][R28.64] ;  /* 0x000000081c102981 */ /* 0x000ea2000c1e9d00 */
[----:B-1----:R-:W-:-:S03]  /*4080*/  @!P3 IMAD.WIDE R24, R91, 0x4, R24 ;  /* 0x000000045b18b825 */ /* 0x002fc600078e0218 */
[----:B------:R-:W3:Y:S04]  /*4090*/  @P2 LDG.E.128.CONSTANT R20, desc[UR8][R28.64+0x10] ;  /* 0x000010081c142981 */ /* 0x000ee8000c1e9d00 */
[----:B------:R-:W4:Y:S01]  /*40a0*/  @!P3 LDG.E.128.CONSTANT R24, desc[UR8][R24.64] ;  /* 0x000000081818b981 */ /* 0x000f22000c1e9d00 */
[----:B--2---:R-:W-:Y:S01]  /*40b0*/  @P2 FADD R17, R16, R17 ;  /* 0x0000001110112221 */ /* 0x004fe20000000000 */
[----:B---3--:R-:W-:-:S03]  /*40c0*/  @P2 FADD R21, R20, R21 ;  /* 0x0000001514152221 */ /* 0x008fc60000000000 */
[----:B------:R-:W-:Y:S01]  /*40d0*/  @P2 FADD R18, R18, R17 ;  /* 0x0000001112122221 */ /* 0x000fe20000000000 */
[----:B------:R-:W-:-:S03]  /*40e0*/  @P2 FADD R22, R22, R21 ;  /* 0x0000001516162221 */ /* 0x000fc60000000000 */
[----:B------:R-:W-:Y:S01]  /*40f0*/  @P2 FADD R19, R19, R18 ;  /* 0x0000001213132221 */ /* 0x000fe20000000000 */
[----:B----4-:R-:W-:Y:S01]  /*4100*/  @!P3 FADD R17, R24, R25 ;  /* 0x000000191811b221 */ /* 0x010fe20000000000 */
[----:B------:R-:W-:Y:S02]  /*4110*/  @P2 FADD R22, R23, R22 ;  /* 0x0000001617162221 */ /* 0x000fe40000000000 */
[----:B------:R-:W-:Y:S01]  /*4120*/  @P2 FFMA R19, R19, 0.0010000000474974513054, R88 ;  /* 0x3a83126f13132823 */ /* 0x000fe20000000058 */
[----:B------:R-:W-:-:S03]  /*4130*/  @!P3 FADD R26, R26, R17 ;  /* 0x000000111a1ab221 */ /* 0x000fc60000000000 */
[----:B------:R-:W-:Y:S01]  /*4140*/  @P2 FFMA R88, R22, 0.0010000000474974513054, R19 ;  /* 0x3a83126f16582823 */ /* 0x000fe20000000013 */
[----:B------:R-:W-:-:S04]  /*4150*/  @!P3 FADD R27, R27, R26 ;  /* 0x0000001a1b1bb221 */ /* 0x000fc80000000000 */
[----:B------:R-:W-:-:S07]  /*4160*/  @!P3 FFMA R88, R27, 0.0010000000474974513054, R88 ;  /* 0x3a83126f1b58b823 */ /* 0x000fce0000000058 */
.L_x_110:
[----:B------:R-:W-:Y:S01]  /*4170*/  HFMA2 R47, -RZ, RZ, 0, 0 ;  /* 0x00000000ff2f7431 */ /* 0x000fe200000001ff */
[----:B------:R-:W-:Y:S01]  /*4180*/  MOV R45, RZ ;  /* 0x000000ff002d7202 */ /* 0x000fe20000000f00 */
[----:B------:R-:W-:Y:S06]  /*4190*/  @!P1 BRA `(.L_x_112) ;  /* 0x0000000000d09947 */ /* 0x000fec0003800000 */
[----:B------:R-:W-:Y:S01]  /*41a0*/  BSSY.RECONVERGENT B0, `(.L_x_112) ;  /* 0x0000033000007945 */ /* 0x000fe20003800200 */
[----:B------:R-:W-:Y:S02]  /*41b0*/  MOV R47, RZ ;  /* 0x000000ff002f7202 */ /* 0x000fe40000000f00 */
[----:B------:R-:W-:Y:S02]  /*41c0*/  MOV R45, RZ ;  /* 0x000000ff002d7202 */ /* 0x000fe40000000f00 */
[----:B------:R-:W-:-:S07]  /*41d0*/  MOV R91, RZ ;  /* 0x000000ff005b7202 */ /* 0x000fce0000000f00 */
.L_x_113:
[----:B------:R-:W0:Y:S01]  /*41e0*/  LDC.64 R92, c[0x0][0x380] ;  /* 0x0000e000ff5c7b82 */ /* 0x000e220000000a00 */
[----:B------:R-:W-:-:S05]  /*41f0*/  IADD3 R17, PT, PT, R86, R45, RZ ;  /* 0x0000002d56117210 */ /* 0x000fca0007ffe0ff */
[----:B0-----:R-:W-:-:S05]  /*4200*/  IMAD.WIDE R92, R17, 0x4, R92 ;  /* 0x00000004115c7825 */ /* 0x001fca00078e025c */
[----:B------:R-:W2:Y:S04]  /*4210*/  LDG.E.128.CONSTANT R36, desc[UR8][R92.64] ;  /* 0x000000085c247981 */ /* 0x000ea8000c1e9d00 */
[----:B------:R-:W3:Y:S04]  /*4220*/  LDG.E.128.CONSTANT R16, desc[UR8][R92.64+0x10] ;  /* 0x000010085c107981 */ /* 0x000ee8000c1e9d00 */
[----:B------:R-:W4:Y:S04]  /*4230*/  LDG.E.128.CONSTANT R20, desc[UR8][R92.64+0x20] ;  /* 0x000020085c147981 */ /* 0x000f28000c1e9d00 */
[----:B------:R-:W5:Y:S04]  /*4240*/  LDG.E.128.CONSTANT R24, desc[UR8][R92.64+0x30] ;  /* 0x000030085c187981 */ /* 0x000f68000c1e9d00 */
[----:B------:R-:W5:Y:S04]  /*4250*/  LDG.E.128.CONSTANT R28, desc[UR8][R92.64+0x40] ;  /* 0x000040085c1c7981 */ /* 0x000f68000c1e9d00 */
[----:B------:R-:W5:Y:S04]  /*4260*/  LDG.E.128.CONSTANT R32, desc[UR8][R92.64+0x50] ;  /* 0x000050085c207981 */ /* 0x000f68000c1e9d00 */
[----:B------:R-:W5:Y:S01]  /*4270*/  LDG.E.128.CONSTANT R40, desc[UR8][R92.64+0x70] ;  /* 0x000070085c287981 */ /* 0x000f62000c1e9d00 */
[----:B--2---:R-:W-:-:S04]  /*4280*/  FADD R37, R36, R37 ;  /* 0x0000002524257221 */ /* 0x004fc80000000000 */
[----:B------:R-:W-:-:S04]  /*4290*/  FADD R38, R38, R37 ;  /* 0x0000002526267221 */ /* 0x000fc80000000000 */
[----:B------:R-:W-:Y:S02]  /*42a0*/  FADD R46, R39, R38 ;  /* 0x00000026272e7221 */ /* 0x000fe40000000000 */
[----:B------:R-:W2:Y:S01]  /*42b0*/  LDG.E.128.CONSTANT R36, desc[UR8][R92.64+0x60] ;  /* 0x000060085c247981 */ /* 0x000ea2000c1e9d00 */
[----:B---3--:R-:W-:Y:S01]  /*42c0*/  FADD R17, R16, R17 ;  /* 0x0000001110117221 */ /* 0x008fe20000000000 */
[----:B----4-:R-:W-:-:S03]  /*42d0*/  FADD R21, R20, R21 ;  /* 0x0000001514157221 */ /* 0x010fc60000000000 */
[----:B------:R-:W-:Y:S01]  /*42e0*/  FADD R18, R18, R17 ;  /* 0x0000001112127221 */ /* 0x000fe20000000000 */
[----:B------:R-:W-:Y:S01]  /*42f0*/  FFMA R46, R46, 0.0010000000474974513054, R47 ;  /* 0x3a83126f2e2e7823 */ /* 0x000fe2000000002f */
[----:B------:R-:W-:Y:S01]  /*4300*/  FADD R22, R22, R21 ;  /* 0x0000001516167221 */ /* 0x000fe20000000000 */
[----:B-----5:R-:W-:Y:S01]  /*4310*/  FADD R25, R24, R25 ;  /* 0x0000001918197221 */ /* 0x020fe20000000000 */
        /* <DEDUP_REMOVED lines=9> */
[----:B------:R-:W-:Y:S01]  /*43b0*/  IADD3 R91, PT, PT, R91, 0x8, RZ ;  /* 0x000000085b5b7810 */ /* 0x000fe20007ffe0ff */
[----:B------:R-:W-:Y:S01]  /*43c0*/  FADD R30, R31, R30 ;  /* 0x0000001e1f1e7221 */ /* 0x000fe20000000000 */
[----:B------:R-:W-:Y:S01]  /*43d0*/  FADD R34, R34, R33 ;  /* 0x0000002122227221 */ /* 0x000fe20000000000 */
[----:B------:R-:W-:Y:S01]  /*43e0*/  FFMA R19, R26, 0.0010000000474974513054, R19 ;  /* 0x3a83126f1a137823 */ /* 0x000fe20000000013 */
[----:B------:R-:W-:Y:S01]  /*43f0*/  ISETP.NE.AND P2, PT, R91, R66, PT ;  /* 0x000000425b00720c */ /* 0x000fe20003f45270 */
[----:B------:R-:W-:Y:S01]  /*4400*/  FADD R41, R40, R41 ;  /* 0x0000002928297221 */ /* 0x000fe20000000000 */
[----:B------:R-:W-:Y:S01]  /*4410*/  FADD R34, R35, R34 ;  /* 0x0000002223227221 */ /* 0x000fe20000000000 */
[----:B------:R-:W-:-:S02]  /*4420*/  FFMA R19, R30, 0.0010000000474974513054, R19 ;  /* 0x3a83126f1e137823 */ /* 0x000fc40000000013 */
[----:B------:R-:W-:Y:S02]  /*4430*/  FADD R42, R42, R41 ;  /* 0x000000292a2a7221 */ /* 0x000fe40000000000 */
[----:B------:R-:W-:Y:S02]  /*4440*/  FFMA R19, R34, 0.0010000000474974513054, R19 ;  /* 0x3a83126f22137823 */ /* 0x000fe40000000013 */
[----:B------:R-:W-:Y:S01]  /*4450*/  FADD R42, R43, R42 ;  /* 0x0000002a2b2a7221 */ /* 0x000fe20000000000 */
[----:B------:R-:W-:Y:S01]  /*4460*/  IADD3 R45, PT, PT, R45, 0x20, RZ ;  /* 0x000000202d2d7810 */ /* 0x000fe20007ffe0ff */
[----:B--2---:R-:W-:-:S04]  /*4470*/  FADD R37, R36, R37 ;  /* 0x0000002524257221 */ /* 0x004fc80000000000 */
[----:B------:R-:W-:-:S04]  /*4480*/  FADD R38, R38, R37 ;  /* 0x0000002526267221 */ /* 0x000fc80000000000 */
[----:B------:R-:W-:-:S04]  /*4490*/  FADD R38, R39, R38 ;  /* 0x0000002627267221 */ /* 0x000fc80000000000 */
[----:B------:R-:W-:-:S04]  /*44a0*/  FFMA R19, R38, 0.0010000000474974513054, R19 ;  /* 0x3a83126f26137823 */ /* 0x000fc80000000013 */
[----:B------:R-:W-:Y:S01]  /*44b0*/  FFMA R47, R42, 0.0010000000474974513054, R19 ;  /* 0x3a83126f2a2f7823 */ /* 0x000fe20000000013 */
[----:B------:R-:W-:Y:S06]  /*44c0*/  @P2 BRA `(.L_x_113) ;  /* 0xfffffffc00442947 */ /* 0x000fec000383ffff */
[----:B------:R-:W-:Y:S05]  /*44d0*/  BSYNC.RECONVERGENT B0 ;  /* 0x0000000000007941 */ /* 0x000fea0003800200 */
.L_x_112:
[----:B------:R-:W-:Y:S01]  /*44e0*/  MOV R46, R88 ;  /* 0x00000058002e7202 */ /* 0x000fe20000000f00 */
        /* <DEDUP_REMOVED lines=28> */
.L_x_115:
        /* <DEDUP_REMOVED lines=25> */
.L_x_114:
[----:B------:R-:W0:Y:S01]  /*4840*/  LDC R45, c[0x0][0x3b4] ;  /* 0x0000ed00ff2d7b82 */ /* 0x000e220000000800 */
[----:B------:R-:W-:Y:S01]  /*4850*/  HFMA2 R88, -RZ, RZ, 0, 0 ;  /* 0x00000000ff587431 */ /* 0x000fe200000001ff */
[----:B------:R-:W-:Y:S02]  /*4860*/  ISETP.GE.AND P3, PT, R63, R60, PT ;  /* 0x0000003c3f00720c */ /* 0x000fe40003f66270 */
[----:B------:R-:W-:Y:S01]  /*4870*/  MOV R91, RZ ;  /* 0x000000ff005b7202 */ /* 0x000fe20000000f00 */
[----:B------:R-:W-:Y:S10]  /*4880*/  @!P1 BRA `(.L_x_116) ;  /* 0x0000000000d09947 */ /* 0x000ff40003800000 */
[----:B------:R-:W-:Y:S01]  /*4890*/  BSSY.RECONVERGENT B0, `(.L_x_116) ;  /* 0x0000033000007945 */ /* 0x000fe20003800200 */
[----:B------:R-:W-:Y:S02]  /*48a0*/  MOV R88, RZ ;  /* 0x000000ff00587202 */ /* 0x000fe40000000f00 */
[----:B------:R-:W-:Y:S02]  /*48b0*/  MOV R91, RZ ;  /* 0x000000ff005b7202 */ /* 0x000fe40000000f00 */
[----:B------:R-:W-:-:S07]  /*48c0*/  MOV R93, RZ ;  /* 0x000000ff005d7202 */ /* 0x000fce0000000f00 */
.L_x_117:
[----:B------:R-:W1:Y:S01]  /*48d0*/  LDC.64 R40, c[0x0][0x380] ;  /* 0x0000e000ff287b82 */ /* 0x000e620000000a00 */
[----:B------:R-:W-:-:S05]  /*48e0*/  IADD3 R17, PT, PT, R86, R91, RZ ;  /* 0x0000005b56117210 */ /* 0x000fca0007ffe0ff */
[----:B-1----:R-:W-:-:S05]  /*48f0*/  IMAD.WIDE R40, R17, 0x4, R40 ;  /* 0x0000000411287825 */ /* 0x002fca00078e0228 */
[----:B------:R-:W2:Y:S04]  /*4900*/  LDG.E.128.CONSTANT R32, desc[UR8][R40.64] ;  /* 0x0000000828207981 */ /* 0x000ea8000c1e9d00 */
[----:B------:R-:W3:Y:S04]  /*4910*/  LDG.E.128.CONSTANT R16, desc[UR8][R40.64+0x10] ;  /* 0x0000100828107981 */ /* 0x000ee8000c1e9d00 */
[----:B------:R-:W4:Y:S04]  /*4920*/  LDG.E.128.CONSTANT R20, desc[UR8][R40.64+0x20] ;  /* 0x0000200828147981 */ /* 0x000f28000c1e9d00 */
[----:B------:R-:W5:Y:S04]  /*4930*/  LDG.E.128.CONSTANT R24, desc[UR8][R40.64+0x30] ;  /* 0x0000300828187981 */ /* 0x000f68000c1e9d00 */
[----:B------:R-:W5:Y:S04]  /*4940*/  LDG.E.128.CONSTANT R28, desc[UR8][R40.64+0x40] ;  /* 0x00004008281c7981 */ /* 0x000f68000c1e9d00 */
[----:B------:R-:W5:Y:S01]  /*4950*/  LDG.E.128.CONSTANT R36, desc[UR8][R40.64+0x60] ;  /* 0x0000600828247981 */ /* 0x000f62000c1e9d00 */
[----:B--2---:R-:W-:-:S04]  /*4960*/  FADD R33, R32, R33 ;  /* 0x0000002120217221 */ /* 0x004fc80000000000 */
[----:B------:R-:W-:-:S04]  /*4970*/  FADD R34, R34, R33 ;  /* 0x0000002122227221 */ /* 0x000fc80000000000 */
[----:B------:R-:W-:Y:S02]  /*4980*/  FADD R90, R35, R34 ;  /* 0x00000022235a7221 */ /* 0x000fe40000000000 */
[----:B------:R-:W2:Y:S04]  /*4990*/  LDG.E.128.CONSTANT R32, desc[UR8][R40.64+0x50] ;  /* 0x0000500828207981 */ /* 0x000ea8000c1e9d00 */
        /* <DEDUP_REMOVED lines=13> */
[----:B------:R-:W-:Y:S01]  /*4a70*/  IADD3 R93, PT, PT, R93, 0x8, RZ ;  /* 0x000000085d5d7810 */ /* 0x000fe20007ffe0ff */
[----:B------:R-:W-:Y:S01]  /*4a80*/  FADD R26, R27, R26 ;  /* 0x0000001a1b1a7221 */ /* 0x000fe20000000000 */
[----:B------:R-:W-:Y:S01]  /*4a90*/  FFMA R19, R22, 0.0010000000474974513054, R19 ;  /* 0x3a83126f16137823 */ /* 0x000fe20000000013 */
[----:B------:R-:W-:Y:S01]  /*4aa0*/  FADD R30, R31, R30 ;  /* 0x0000001e1f1e7221 */ /* 0x000fe20000000000 */
[----:B------:R-:W-:Y:S01]  /*4ab0*/  FADD R37, R36, R37 ;  /* 0x0000002524257221 */ /* 0x000fe20000000000 */
[----:B------:R-:W-:Y:S01]  /*4ac0*/  ISETP.NE.AND P2, PT, R93, R66, PT ;  /* 0x000000425d00720c */ /* 0x000fe20003f45270 */
[----:B------:R-:W-:-:S02]  /*4ad0*/  FFMA R19, R26, 0.0010000000474974513054, R19 ;  /* 0x3a83126f1a137823 */ /* 0x000fc40000000013 */
[----:B------:R-:W-:Y:S02]  /*4ae0*/  FADD R38, R38, R37 ;  /* 0x0000002526267221 */ /* 0x000fe40000000000 */
[----:B------:R-:W-:Y:S02]  /*4af0*/  FFMA R19, R30, 0.0010000000474974513054, R19 ;  /* 0x3a83126f1e137823 */ /* 0x000fe40000000013 */
[----:B------:R-:W-:Y:S01]  /*4b00*/  FADD R38, R39, R38 ;  /* 0x0000002627267221 */ /* 0x000fe20000000000 */
[----:B------:R-:W-:Y:S01]  /*4b10*/  IADD3 R91, PT, PT, R91, 0x20, RZ ;  /* 0x000000205b5b7810 */ /* 0x000fe20007ffe0ff */
[----:B--2---:R-:W-:-:S04]  /*4b20*/  FADD R33, R32, R33 ;  /* 0x0000002120217221 */ /* 0x004fc80000000000 */
[----:B------:R-:W-:-:S04]  /*4b30*/  FADD R34, R34, R33 ;  /* 0x0000002122227221 */ /* 0x000fc80000000000 */
[----:B------:R-:W-:Y:S01]  /*4b40*/  FADD R34, R35, R34 ;  /* 0x0000002223227221 */ /* 0x000fe20000000000 */
[----:B------:R-:W-:-:S03]  /*4b50*/  FADD R41, R40, R41 ;  /* 0x0000002928297221 */ /* 0x000fc60000000000 */
[----:B------:R-:W-:Y:S01]  /*4b60*/  FFMA R19, R34, 0.0010000000474974513054, R19 ;  /* 0x3a83126f22137823 */ /* 0x000fe20000000013 */
[----:B------:R-:W-:-:S03]  /*4b70*/  FADD R42, R42, R41 ;  /* 0x000000292a2a7221 */ /* 0x000fc60000000000 */
[----:B------:R-:W-:Y:S01]  /*4b80*/  FFMA R19, R38, 0.0010000000474974513054, R19 ;  /* 0x3a83126f26137823 */ /* 0x000fe20000000013 */
[----:B------:R-:W-:-:S04]  /*4b90*/  FADD R42, R43, R42 ;  /* 0x0000002a2b2a7221 */ /* 0x000fc80000000000 */
[----:B------:R-:W-:Y:S01]  /*4ba0*/  FFMA R88, R42, 0.0010000000474974513054, R19 ;  /* 0x3a83126f2a587823 */ /* 0x000fe20000000013 */
[----:B------:R-:W-:Y:S06]  /*4bb0*/  @P2 BRA `(.L_x_117) ;  /* 0xfffffffc00442947 */ /* 0x000fec000383ffff */
[----:B------:R-:W-:Y:S05]  /*4bc0*/  BSYNC.RECONVERGENT B0 ;  /* 0x0000000000007941 */ /* 0x000fea0003800200 */
.L_x_116:
[----:B0-----:R-:W-:Y:S01]  /*4bd0*/  @!P3 FFMA R47, -R82, R45, R47 ;  /* 0x0000002d522fb223 */ /* 0x001fe2000000012f */
        /* <DEDUP_REMOVED lines=28> */
.L_x_119:
        /* <DEDUP_REMOVED lines=25> */
.L_x_118:
        /* <DEDUP_REMOVED lines=8> */
.L_x_121:
        /* <DEDUP_REMOVED lines=48> */
.L_x_120:
[----:B------:R-:W-:Y:S01]  /*52b0*/  @!P3 FFMA R88, -R81, R45, R88 ;  /* 0x0000002d5158b223 */ /* 0x000fe20000000158 */
        /* <DEDUP_REMOVED lines=28> */
.L_x_123:
[----:B------:R-:W-:Y:S05]  /*5480*/  @!P3 BRA `(.L_x_122) ;  /* 0x000000000060b947 */ /* 0x000fea0003800000 */
[----:B------:R-:W-:Y:S02]  /*5490*/  ISETP.NE.AND P2, PT, R67, 0x1, PT ;  /* 0x000000014300780c */ /* 0x000fe40003f45270 */
        /* <DEDUP_REMOVED lines=23> */
.L_x_122:
        /* <DEDUP_REMOVED lines=8> */
.L_x_125:
[----:B------:R-:W0:Y:S01]  /*5690*/  LDC.64 R42, c[0x0][0x380] ;  /* 0x0000e000ff2a7b82 */ /* 0x000e220000000a00 */
[----:B------:R-:W-:-:S05]  /*56a0*/  IADD3 R17, PT, PT, R86, R91, RZ ;  /* 0x0000005b56117210 */ /* 0x000fca0007ffe0ff */
[----:B0-----:R-:W-:-:S05]  /*56b0*/  IMAD.WIDE R42, R17, 0x4, R42 ;  /* 0x00000004112a7825 */ /* 0x001fca00078e022a */
[----:B------:R-:W2:Y:S04]  /*56c0*/  LDG.E.128.CONSTANT R28, desc[UR8][R42.64] ;  /* 0x000000082a1c7981 */ /* 0x000ea8000c1e9d00 */
[----:B------:R-:W3:Y:S04]  /*56d0*/  LDG.E.128.CONSTANT R16, desc[UR8][R42.64+0x10] ;  /* 0x000010082a107981 */ /* 0x000ee8000c1e9d00 */
[----:B------:R-:W4:Y:S04]  /*56e0*/  LDG.E.128.CONSTANT R20, desc[UR8][R42.64+0x20] ;  /* 0x000020082a147981 */ /* 0x000f28000c1e9d00 */
[----:B------:R-:W5:Y:S04]  /*56f0*/  LDG.E.128.CONSTANT R24, desc[UR8][R42.64+0x30] ;  /* 0x000030082a187981 */ /* 0x000f68000c1e9d00 */
[----:B------:R-:W5:Y:S01]  /*5700*/  LDG.E.128.CONSTANT R36, desc[UR8][R42.64+0x60] ;  /* 0x000060082a247981 */ /* 0x000f62000c1e9d00 */
[----:B--2---:R-:W-:-:S04]  /*5710*/  FADD R29, R28, R29 ;  /* 0x0000001d1c1d7221 */ /* 0x004fc80000000000 */
[----:B------:R-:W-:-:S04]  /*5720*/  FADD R30, R30, R29 ;  /* 0x0000001d1e1e7221 */ /* 0x000fc80000000000 */
[----:B------:R-:W-:Y:S02]  /*5730*/  FADD R33, R31, R30 ;  /* 0x0000001e1f217221 */ /* 0x000fe40000000000 */
[----:B------:R-:W2:Y:S02]  /*5740*/  LDG.E.128.CONSTANT R28, desc[UR8][R42.64+0x40] ;  /* 0x000040082a1c7981 */ /* 0x000ea4000c1e9d00 */
[----:B------:R-:W-:Y:S02]  /*5750*/  FFMA R90, R33, 0.0010000000474974513054, R40 ;  /* 0x3a83126f215a7823 */ /* 0x000fe40000000028 */
[----:B------:R-:W2:Y:S04]  /*5760*/  LDG.E.128.CONSTANT R32, desc[UR8][R42.64+0x50] ;  /* 0x000050082a207981 */ /* 0x000ea8000c1e9d00 */
[----:B------:R-:W2:Y:S01]  /*5770*/  LDG.E.128.CONSTANT R40, desc[UR8][R42.64+0x70] ;  /* 0x000070082a287981 */ /* 0x000ea2000c1e9d00 */
[----:B---3--:R-:W-:Y:S01]  /*5780*/  FADD R17, R16, R17 ;  /* 0x0000001110117221 */ /* 0x008fe20000000000 */
[----:B----4-:R-:W-:-:S03]  /*5790*/  FADD R21, R20, R21 ;  /* 0x0000001514157221 */ /* 0x010fc60000000000 */
[----:B------:R-:W-:Y:S01]  /*57a0*/  FADD R18, R18, R17 ;  /* 0x0000001112127221 */ /* 0x000fe20000000000 */
[----:B------:R-:W-:Y:S01]  /*57b0*/  FADD R22, R22, R21 ;  /* 0x0000001516167221 */ /* 0x000fe20000000000 */
[----:B-----5:R-:W-:Y:S02]  /*57c0*/  FADD R25, R24, R25 ;  /* 0x0000001918197221 */ /* 0x020fe40000000000 */
[----:B------:R-:W-:Y:S01]  /*57d0*/  FADD R19, R19, R18 ;  /* 0x0000001213137221 */ /* 0x000fe20000000000 */
[----:B------:R-:W-:Y:S01]  /*57e0*/  FADD R22, R23, R22 ;  /* 0x0000001617167221 */ /* 0x000fe20000000000 */
[----:B------:R-:W-:Y:S02]  /*57f0*/  FADD R26, R26, R25 ;  /* 0x000000191a1a7221 */ /* 0x000fe40000000000 */
[----:B------:R-:W-:Y:S01]  /*5800*/  FFMA R19, R19, 0.0010000000474974513054, R90 ;  /* 0x3a83126f13137823 */ /* 0x000fe2000000005a */
[----:B------:R-:W-:Y:S01]  /*5810*/  IADD3 R93, PT, PT, R93, 0x8, RZ ;  /* 0x000000085d5d7810 */ /* 0x000fe20007ffe0ff */
[----:B------:R-:W-:-:S02]  /*5820*/  FADD R26, R27, R26 ;  /* 0x0000001a1b1a7221 */ /* 0x000fc40000000000 */
[----:B------:R-:W-:Y:S01]  /*5830*/  FFMA R19, R22, 0.0010000000474974513054, R19 ;  /* 0x3a83126f16137823 */ /* 0x000fe20000000013 */
[----:B------:R-:W-:Y:S01]  /*5840*/  FADD R37, R36, R37 ;  /* 0x0000002524257221 */ /* 0x000fe20000000000 */
[----:B------:R-:W-:Y:S02]  /*5850*/  ISETP.NE.AND P2, PT, R93, R66, PT ;  /* 0x000000425d00720c */ /* 0x000fe40003f45270 */
[----:B------:R-:W-:Y:S01]  /*5860*/  FFMA R19, R26, 0.0010000000474974513054, R19 ;  /* 0x3a83126f1a137823 */ /* 0x000fe20000000013 */
[----:B------:R-:W-:-:S04]  /*5870*/  FADD R38, R38, R37 ;  /* 0x0000002526267221 */ /* 0x000fc80000000000 */
[----:B------:R-:W-:Y:S01]  /*5880*/  FADD R38, R39, R38 ;  /* 0x0000002627267221 */ /* 0x000fe20000000000 */
[----:B------:R-:W-:Y:S01]  /*5890*/  IADD3 R91, PT, PT, R91, 0x20, RZ ;  /* 0x000000205b5b7810 */ /* 0x000fe20007ffe0ff */
[----:B--2---:R-:W-:-:S04]  /*58a0*/  FADD R29, R28, R29 ;  /* 0x0000001d1c1d7221 */ /* 0x004fc80000000000 */
[----:B------:R-:W-:Y:S01]  /*58b0*/  FADD R30, R30, R29 ;  /* 0x0000001d1e1e7221 */ /* 0x000fe20000000000 */
[----:B------:R-:W-:-:S03]  /*58c0*/  FADD R33, R32, R33 ;  /* 0x0000002120217221 */ /* 0x000fc60000000000 */
[----:B------:R-:W-:Y:S01]  /*58d0*/  FADD R30, R31, R30 ;  /* 0x0000001e1f1e7221 */ /* 0x000fe20000000000 */
[----:B------:R-:W-:-:S03]  /*58e0*/  FADD R34, R34, R33 ;  /* 0x0000002122227221 */ /* 0x000fc60000000000 */
[----:B------:R-:W-:Y:S01]  /*58f0*/  FFMA R19, R30, 0.0010000000474974513054, R19 ;  /* 0x3a83126f1e137823 */ /* 0x000fe20000000013 */
        /* <DEDUP_REMOVED lines=9> */
.L_x_124:
        /* <DEDUP_REMOVED lines=29> */
.L_x_127:
        /* <DEDUP_REMOVED lines=25> */
.L_x_126:
        /* <DEDUP_REMOVED lines=8> */
.L_x_129:
[----:B------:R-:W0:Y:S01]  /*5d70*/  LDC.64 R90, c[0x0][0x380] ;  /* 0x0000e000ff5a7b82 */ /* 0x000e220000000a00 */
[----:B------:R-:W-:-:S05]  /*5d80*/  IADD3 R17, PT, PT, R86, R41, RZ ;  /* 0x0000002956117210 */ /* 0x000fca0007ffe0ff */
[----:B0-----:R-:W-:-:S05]  /*5d90*/  IMAD.WIDE R90, R17, 0x4, R90 ;  /* 0x00000004115a7825 */ /* 0x001fca00078e025a */
[----:B------:R-:W2:Y:S04]  /*5da0*/  LDG.E.128.CONSTANT R24, desc[UR8][R90.64] ;  /* 0x000000085a187981 */ /* 0x000ea8000c1e9d00 */
[----:B------:R-:W3:Y:S04]  /*5db0*/  LDG.E.128.CONSTANT R32, desc[UR8][R90.64+0x10] ;  /* 0x000010085a207981 */ /* 0x000ee8000c1e9d00 */
[----:B------:R-:W4:Y:S04]  /*5dc0*/  LDG.E.128.CONSTANT R16, desc[UR8][R90.64+0x20] ;  /* 0x000020085a107981 */ /* 0x000f28000c1e9d00 */
[----:B------:R-:W5:Y:S01]  /*5dd0*/  LDG.E.128.CONSTANT R20, desc[UR8][R90.64+0x30] ;  /* 0x000030085a147981 */ /* 0x000f62000c1e9d00 */
[----:B--2---:R-:W-:-:S04]  /*5de0*/  FADD R25, R24, R25 ;  /* 0x0000001918197221 */ /* 0x004fc80000000000 */
[----:B------:R-:W-:Y:S01]  /*5df0*/  FADD R26, R26, R25 ;  /* 0x000000191a1a7221 */ /* 0x000fe20000000000 */
[----:B---3--:R-:W-:-:S03]  /*5e00*/  FADD R33, R32, R33 ;  /* 0x0000002120217221 */ /* 0x008fc60000000000 */
[----:B------:R-:W-:Y:S02]  /*5e10*/  FADD R29, R27, R26 ;  /* 0x0000001a1b1d7221 */ /* 0x000fe40000000000 */
[----:B------:R-:W2:Y:S01]  /*5e20*/  LDG.E.128.CONSTANT R24, desc[UR8][R90.64+0x40] ;  /* 0x000040085a187981 */ /* 0x000ea2000c1e9d00 */
[----:B------:R-:W-:Y:S01]  /*5e30*/  FADD R34, R34, R33 ;  /* 0x0000002122227221 */ /* 0x000fe20000000000 */
[----:B------:R-:W-:Y:S02]  /*5e40*/  FFMA R42, R29, 0.0010000000474974513054, R36 ;  /* 0x3a83126f1d2a7823 */ /* 0x000fe40000000024 */
[----:B------:R-:W3:Y:S01]  /*5e50*/  LDG.E.128.CONSTANT R28, desc[UR8][R90.64+0x50] ;  /* 0x000050085a1c7981 */ /* 0x000ee2000c1e9d00 */
[----:B------:R-:W-:-:S03]  /*5e60*/  FADD R93, R35, R34 ;  /* 0x00000022235d7221 */ /* 0x000fc60000000000 */
[----:B------:R-:W3:Y:S04]  /*5e70*/  LDG.E.128.CONSTANT R32, desc[UR8][R90.64+0x60] ;  /* 0x000060085a207981 */ /* 0x000ee8000c1e9d00 */
[----:B------:R-:W3:Y:S01]  /*5e80*/  LDG.E.128.CONSTANT R36, desc[UR8][R90.64+0x70] ;  /* 0x000070085a247981 */ /* 0x000ee2000c1e9d00 */
[----:B----4-:R-:W-:Y:S01]  /*5e90*/  FADD R17, R16, R17 ;  /* 0x0000001110117221 */ /* 0x010fe20000000000 */
[----:B-----5:R-:W-:-:S03]  /*5ea0*/  FADD R21, R20, R21 ;  /* 0x0000001514157221 */ /* 0x020fc60000000000 */
[----:B------:R-:W-:Y:S01]  /*5eb0*/  FADD R18, R18, R17 ;  /* 0x0000001112127221 */ /* 0x000fe20000000000 */
[----:B------:R-:W-:Y:S01]  /*5ec0*/  FFMA R42, R93, 0.0010000000474974513054, R42 ;  /* 0x3a83126f5d2a7823 */ /* 0x000fe2000000002a */
[----:B------:R-:W-:Y:S02]  /*5ed0*/  FADD R22, R22, R21 ;  /* 0x0000001516167221 */ /* 0x000fe40000000000 */
[----:B------:R-:W-:Y:S01]  /*5ee0*/  FADD R19, R19, R18 ;  /* 0x0000001213137221 */ /* 0x000fe20000000000 */
[----:B------:R-:W-:Y:S01]  /*5ef0*/  IADD3 R43, PT, PT, R43, 0x8, RZ ;  /* 0x000000082b2b7810 */ /* 0x000fe20007ffe0ff */
[----:B------:R-:W-:Y:S02]  /*5f00*/  FADD R22, R23, R22 ;  /* 0x0000001617167221 */ /* 0x000fe40000000000 */
[----:B------:R-:W-:Y:S01]  /*5f10*/  FFMA R19, R19, 0.0010000000474974513054, R42 ;  /* 0x3a83126f13137823 */ /* 0x000fe2000000002a */
[----:B------:R-:W-:-:S03]  /*5f20*/  ISETP.NE.AND P2, PT, R43, R66, PT ;  /* 0x000000422b00720c */ /* 0x000fc60003f45270 */
[----:B------:R-:W-:Y:S01]  /*5f30*/  FFMA R19, R22, 0.0010000000474974513054, R19 ;  /* 0x3a83126f16137823 */ /* 0x000fe20000000013 */
[----:B------:R-:W-:Y:S01]  /*5f40*/  IADD3 R41, PT, PT, R41, 0x20, RZ ;  /* 0x0000002029297810 */ /* 0x000fe20007ffe0ff */
[----:B--2---:R-:W-:-:S04]  /*5f50*/  FADD R25, R24, R25 ;  /* 0x0000001918197221 */ /* 0x004fc80000000000 */
[----:B------:R-:W-:Y:S01]  /*5f60*/  FADD R26, R26, R25 ;  /* 0x000000191a1a7221 */ /* 0x000fe20000000000 */
[----:B---3--:R-:W-:-:S03]  /*5f70*/  FADD R29, R28, R29 ;  /* 0x0000001d1c1d7221 */ /* 0x008fc60000000000 */
[----:B------:R-:W-:Y:S01]  /*5f80*/  FADD R26, R27, R26 ;  /* 0x0000001a1b1a7221 */ /* 0x000fe20000000000 */
[----:B------:R-:W-:Y:S01]  /*5f90*/  FADD R30, R30, R29 ;  /* 0x0000001d1e1e7221 */ /* 0x000fe20000000000 */
[----:B------:R-:W-:Y:S02]  /*5fa0*/  FADD R33, R32, R33 ;  /* 0x0000002120217221 */ /* 0x000fe40000000000 */
[----:B------:R-:W-:Y:S01]  /*5fb0*/  FFMA R19, R26, 0.0010000000474974513054, R19 ;  /* 0x3a83126f1a137823 */ /* 0x000fe20000000013 */
[----:B------:R-:W-:Y:S01]  /*5fc0*/  FADD R30, R31, R30 ;  /* 0x0000001e1f1e7221 */ /* 0x000fe20000000000 */
[----:B------:R-:W-:Y:S01]  /*5fd0*/  FADD R37, R36, R37 ;  /* 0x0000002524257221 */ /* 0x000fe20000000000 */
[----:B------:R-:W-:Y:S02]  /*5fe0*/  FADD R34, R34, R33 ;  /* 0x0000002122227221 */ /* 0x000fe40000000000 */
[----:B------:R-:W-:Y:S01]  /*5ff0*/  FFMA R19, R30, 0.0010000000474974513054, R19 ;  /* 0x3a83126f1e137823 */ /* 0x000fe20000000013 */
[----:B------:R-:W-:Y:S01]  /*6000*/  FADD R38, R38, R37 ;  /* 0x0000002526267221 */ /* 0x000fe20000000000 */
[----:B------:R-:W-:-:S03]  /*6010*/  FADD R34, R35, R34 ;  /* 0x0000002223227221 */ /* 0x000fc60000000000 */
[----:B------:R-:W-:Y:S01]  /*6020*/  FADD R38, R39, R38 ;  /* 0x0000002627267221 */ /* 0x000fe20000000000 */
[----:B------:R-:W-:-:S04]  /*6030*/  FFMA R19, R34, 0.0010000000474974513054, R19 ;  /* 0x3a83126f22137823 */ /* 0x000fc80000000013 */
[----:B------:R-:W-:Y:S01]  /*6040*/  FFMA R36, R38, 0.0010000000474974513054, R19 ;  /* 0x3a83126f26247823 */ /* 0x000fe20000000013 */
[----:B------:R-:W-:Y:S06]  /*6050*/  @P2 BRA `(.L_x_129) ;  /* 0xfffffffc00442947 */ /* 0x000fec000383ffff */
[----:B------:R-:W-:Y:S05]  /*6060*/  BSYNC.RECONVERGENT B0 ;  /* 0x0000000000007941 */ /* 0x000fea0003800200 */
.L_x_128:
        /* <DEDUP_REMOVED lines=29> */
.L_x_131:
        /* <DEDUP_REMOVED lines=25> */
.L_x_130:
[----:B------:R-:W-:Y:S02]  /*63d0*/  ISETP.GE.AND P3, PT, R55, R52, PT ;  /* 0x000000343700720c */ /* 0x000fe40003f66270 */
[----:B------:R-:W-:Y:S02]  /*63e0*/  CS2R R42, SRZ ;  /* 0x00000000002a7805 */ /* 0x000fe4000001ff00 */
[----:B------:R-:W-:Y:S01]  /*63f0*/  MOV R41, R36 ;  /* 0x0000002400297202 */ /* 0x000fe20000000f00 */
[----:B------:R-:W-:Y:S08]  /*6400*/  @!P1 BRA `(.L_x_132) ;  /* 0x0000000000cc9947 */ /* 0x000ff00003800000 */
[----:B------:R-:W-:Y:S01]  /*6410*/  HFMA2 R91, -RZ, RZ, 0, 0 ;  /* 0x00000000ff5b7431 */ /* 0x000fe200000001ff */
[----:B------:R-:W-:Y:S01]  /*6420*/  BSSY.RECONVERGENT B0, `(.L_x_132) ;  /* 0x0000031000007945 */ /* 0x000fe20003800200 */
[----:B------:R-:W-:-:S07]  /*6430*/  CS2R R42, SRZ ;  /* 0x00000000002a7805 */ /* 0x000fce000001ff00 */
.L_x_133:
        /* <DEDUP_REMOVED lines=9> */
[----:B------:R-:W-:Y:S01]  /*64d0*/  FADD R26, R26, R25 ;  /* 0x000000191a1a7221 */ /* 0x000fe20000000000 */
[----:B---3--:R-:W-:-:S03]  /*64e0*/  FADD R33, R32, R33 ;  /* 0x0000002120217221 */ /* 0x008fc60000000000 */
[----:B------:R-:W-:Y:S01]  /*64f0*/  FADD R29, R27, R26 ;  /* 0x0000001a1b1d7221 */ /* 0x000fe20000000000 */
[----:B------:R-:W-:Y:S01]  /*6500*/  FADD R34, R34, R33 ;  /* 0x0000002122227221 */ /* 0x000fe20000000000 */
[----:B------:R-:W2:Y:S01]  /*6510*/  LDG.E.128.CONSTANT R24, desc[UR8][R92.64+0x40] ;  /* 0x000040085c187981 */ /* 0x000ea2000c1e9d00 */
[----:B----4-:R-:W-:Y:S01]  /*6520*/  FADD R33, R16, R17 ;  /* 0x0000001110217221 */ /* 0x010fe20000000000 */
[----:B------:R-:W-:Y:S02]  /*6530*/  FFMA R42, R29, 0.0010000000474974513054, R42 ;  /* 0x3a83126f1d2a7823 */ /* 0x000fe4000000002a */
[----:B------:R-:W3:Y:S01]  /*6540*/  LDG.E.128.CONSTANT R28, desc[UR8][R92.64+0x50] ;  /* 0x000050085c1c7981 */ /* 0x000ee2000c1e9d00 */
[----:B------:R-:W-:Y:S01]  /*6550*/  FADD R17, R35, R34 ;  /* 0x0000002223117221 */ /* 0x000fe20000000000 */
[----:B------:R-:W-:Y:S02]  /*6560*/  FADD R18, R18, R33 ;  /* 0x0000002112127221 */ /* 0x000fe40000000000 */
[----:B------:R-:W4:Y:S01]  /*6570*/  LDG.E.128.CONSTANT R32, desc[UR8][R92.64+0x60] ;  /* 0x000060085c207981 */ /* 0x000f22000c1e9d00 */
[----:B-----5:R-:W-:Y:S01]  /*6580*/  FADD R21, R20, R21 ;  /* 0x0000001514157221 */ /* 0x020fe20000000000 */
[----:B------:R-:W-:Y:S01]  /*6590*/  FFMA R17, R17, 0.0010000000474974513054, R42 ;  /* 0x3a83126f11117823 */ /* 0x000fe2000000002a */
[----:B------:R-:W-:-:S02]  /*65a0*/  FADD R18, R19, R18 ;  /* 0x0000001213127221 */ /* 0x000fc40000000000 */
[----:B------:R-:W-:Y:S01]  /*65b0*/  FADD R22, R22, R21 ;  /* 0x0000001516167221 */ /* 0x000fe20000000000 */
[----:B------:R-:W-:Y:S01]  /*65c0*/  IADD3 R91, PT, PT, R91, 0x8, RZ ;  /* 0x000000085b5b7810 */ /* 0x000fe20007ffe0ff */
[----:B------:R-:W-:Y:S02]  /*65d0*/  FFMA R17, R18, 0.0010000000474974513054, R17 ;  /* 0x3a83126f12117823 */ /* 0x000fe40000000011 */
[----:B------:R-:W-:Y:S01]  /*65e0*/  FADD R22, R23, R22 ;  /* 0x0000001617167221 */ /* 0x000fe20000000000 */
[----:B------:R-:W-:-:S03]  /*65f0*/  ISETP.NE.AND P2, PT, R91, R66, PT ;  /* 0x000000425b00720c */ /* 0x000fc60003f45270 */
[----:B------:R-:W-:Y:S01]  /*6600*/  FFMA R17, R22, 0.0010000000474974513054, R17 ;  /* 0x3a83126f16117823 */ /* 0x000fe20000000011 */
[----:B------:R-:W-:-:S04]  /*6610*/  FADD R37, R36, R37 ;  /* 0x0000002524257221 */ /* 0x000fc80000000000 */
[----:B------:R-:W-:-:S04]  /*6620*/  FADD R38, R38, R37 ;  /* 0x0000002526267221 */ /* 0x000fc80000000000 */
[----:B------:R-:W-:Y:S01]  /*6630*/  FADD R38, R39, R38 ;  /* 0x0000002627267221 */ /* 0x000fe20000000000 */
        /* <DEDUP_REMOVED lines=9> */
[----:B------:R-:W-:-:S03]  /*66d0*/  FADD R34, R34, R33 ;  /* 0x0000002122227221 */ /* 0x000fc60000000000 */
[----:B------:R-:W-:Y:S01]  /*66e0*/  FFMA R17, R30, 0.0010000000474974513054, R17 ;  /* 0x3a83126f1e117823 */ /* 0x000fe20000000011 */
[----:B------:R-:W-:-:S04]  /*66f0*/  FADD R34, R35, R34 ;  /* 0x0000002223227221 */ /* 0x000fc80000000000 */
[----:B------:R-:W-:-:S04]  /*6700*/  FFMA R17, R34, 0.0010000000474974513054, R17 ;  /* 0x3a83126f22117823 */ /* 0x000fc80000000011 */
[----:B------:R-:W-:Y:S01]  /*6710*/  FFMA R42, R38, 0.0010000000474974513054, R17 ;  /* 0x3a83126f262a7823 */ /* 0x000fe20000000011 */
[----:B------:R-:W-:Y:S06]  /*6720*/  @P2 BRA `(.L_x_133) ;  /* 0xfffffffc00442947 */ /* 0x000fec000383ffff */
[----:B------:R-:W-:Y:S05]  /*6730*/  BSYNC.RECONVERGENT B0 ;  /* 0x0000000000007941 */ /* 0x000fea0003800200 */
.L_x_132:
        /* <DEDUP_REMOVED lines=29> */
.L_x_135:
        /* <DEDUP_REMOVED lines=25> */
.L_x_134:
        /* <DEDUP_REMOVED lines=8> */
.L_x_137:
        /* <DEDUP_REMOVED lines=18> */
[----:B------:R-:W4:Y:S04]  /*6c40*/  LDG.E.128.CONSTANT R32, desc[UR8][R92.64+0x60] ;  /* 0x000060085c207981 */ /* 0x000f28000c1e9d00 */
        /* <DEDUP_REMOVED lines=29> */
.L_x_136:
        /* <DEDUP_REMOVED lines=29> */
.L_x_139:
[----:B------:R-:W-:Y:S05]  /*6ff0*/  @!P3 BRA `(.L_x_138) ;  /* 0x000000000060b947 */ /* 0x000fea0003800000 */
[----:B------:R-:W-:Y:S02]  /*7000*/  ISETP.NE.AND P3, PT, R67, 0x1, PT ;  /* 0x000000014300780c */ /* 0x000fe40003f65270 */
[----:B------:R-:W-:-:S11]  /*7010*/  LOP3.LUT P2, RZ, R85, 0x4, RZ, 0xc0, !PT ;  /* 0x0000000455ff7812 */ /* 0x000fd6000784c0ff */
        /* <DEDUP_REMOVED lines=22> */
.L_x_138:
[----:B------:R-:W-:Y:S01]  /*7180*/  HFMA2 R90, -RZ, RZ, 0, 0 ;  /* 0x00000000ff5a7431 */ /* 0x000fe200000001ff */
[----:B------:R-:W-:Y:S02]  /*7190*/  ISETP.GE.AND P3, PT, R51, R48, PT ;  /* 0x000000303300720c */ /* 0x000fe40003f66270 */
[----:B------:R-:W-:Y:S02]  /*71a0*/  MOV R43, R36 ;  /* 0x00000024002b7202 */ /* 0x000fe40000000f00 */
[----:B------:R-:W-:Y:S01]  /*71b0*/  MOV R89, RZ ;  /* 0x000000ff00597202 */ /* 0x000fe20000000f00 */
[----:B------:R-:W-:Y:S08]  /*71c0*/  @!P1 BRA `(.L_x_140) ;  /* 0x0000000000cc9947 */ /* 0x000ff00003800000 */
[----:B------:R-:W-:Y:S01]  /*71d0*/  BSSY.RECONVERGENT B0, `(.L_x_140) ;  /* 0x0000032000007945 */ /* 0x000fe20003800200 */
[----:B------:R-:W-:Y:S02]  /*71e0*/  CS2R R90, SRZ ;  /* 0x00000000005a7805 */ /* 0x000fe4000001ff00 */
[----:B------:R-:W-:-:S07]  /*71f0*/  MOV R89, RZ ;  /* 0x000000ff00597202 */ /* 0x000fce0000000f00 */
.L_x_141:
        /* <DEDUP_REMOVED lines=12> */
[----:B------:R-:W-:Y:S02]  /*72c0*/  FADD R30, R30, R25 ;  /* 0x000000191e1e7221 */ /* 0x000fe40000000000 */
[----:B------:R-:W2:Y:S01]  /*72d0*/  LDG.E.128.CONSTANT R24, desc[UR8][R36.64+0x40] ;  /* 0x0000400824187981 */ /* 0x000ea2000c1e9d00 */
[----:B------:R-:W-:Y:S01]  /*72e0*/  FFMA R90, R29, 0.0010000000474974513054, R90 ;  /* 0x3a83126f1d5a7823 */ /* 0x000fe2000000005a */
[----:B------:R-:W-:Y:S01]  /*72f0*/  FADD R93, R31, R30 ;  /* 0x0000001e1f5d7221 */ /* 0x000fe20000000000 */
[----:B----4-:R-:W-:Y:S01]  /*7300*/  FADD R17, R16, R17 ;  /* 0x0000001110117221 */ /* 0x010fe20000000000 */
[----:B------:R-:W3:Y:S01]  /*7310*/  LDG.E.128.CONSTANT R28, desc[UR8][R36.64+0x50] ;  /* 0x00005008241c7981 */ /* 0x000ee2000c1e9d00 */
[----:B-----5:R-:W-:Y:S02]  /*7320*/  FADD R21, R20, R21 ;  /* 0x0000001514157221 */ /* 0x020fe40000000000 */
[----:B------:R-:W-:Y:S01]  /*7330*/  FADD R18, R18, R17 ;  /* 0x0000001112127221 */ /* 0x000fe20000000000 */
[----:B------:R-:W4:Y:S01]  /*7340*/  LDG.E.128.CONSTANT R36, desc[UR8][R36.64+0x70] ;  /* 0x0000700824247981 */ /* 0x000f22000c1e9d00 */
[----:B------:R-:W-:-:S02]  /*7350*/  FFMA R90, R93, 0.0010000000474974513054, R90 ;  /* 0x3a83126f5d5a7823 */ /* 0x000fc4000000005a */
[----:B------:R-:W-:Y:S01]  /*7360*/  FADD R19, R19, R18 ;  /* 0x0000001213137221 */ /* 0x000fe20000000000 */
[----:B------:R-:W-:Y:S01]  /*7370*/  FADD R22, R22, R21 ;  /* 0x0000001516167221 */ /* 0x000fe20000000000 */
[----:B------:R-:W-:Y:S02]  /*7380*/  IADD3 R91, PT, PT, R91, 0x8, RZ ;  /* 0x000000085b5b7810 */ /* 0x000fe40007ffe0ff */
[----:B------:R-:W-:Y:S01]  /*7390*/  FFMA R19, R19, 0.0010000000474974513054, R90 ;  /* 0x3a83126f13137823 */ /* 0x000fe2000000005a */
[----:B------:R-:W-:Y:S01]  /*73a0*/  FADD R22, R23, R22 ;  /* 0x0000001617167221 */ /* 0x000fe20000000000 */
        /* <DEDUP_REMOVED lines=8> */
[----:B---3--:R-:W-:-:S03]  /*7430*/  FADD R29, R28, R29 ;  /* 0x0000001d1c1d7221 */ /* 0x008fc60000000000 */
[----:B------:R-:W-:Y:S01]  /*7440*/  FADD R26, R27, R26 ;  /* 0x0000001a1b1a7221 */ /* 0x000fe20000000000 */
[----:B------:R-:W-:-:S03]  /*7450*/  FADD R30, R30, R29 ;  /* 0x0000001d1e1e7221 */ /* 0x000fc60000000000 */
[----:B------:R-:W-:Y:S01]  /*7460*/  FFMA R19, R26, 0.0010000000474974513054, R19 ;  /* 0x3a83126f1a137823 */ /* 0x000fe20000000013 */
[----:B------:R-:W-:Y:S01]  /*7470*/  FADD R30, R31, R30 ;  /* 0x0000001e1f1e7221 */ /* 0x000fe20000000000 */
[----:B----4-:R-:W-:-:S03]  /*7480*/  FADD R37, R36, R37 ;  /* 0x0000002524257221 */ /* 0x010fc60000000000 */
[----:B------:R-:W-:Y:S01]  /*7490*/  FFMA R19, R30, 0.0010000000474974513054, R19 ;  /* 0x3a83126f1e137823 */ /* 0x000fe20000000013 */
[----:B------:R-:W-:-:S03]  /*74a0*/  FADD R38, R38, R37 ;  /* 0x0000002526267221 */ /* 0x000fc60000000000 */
[----:B------:R-:W-:Y:S01]  /*74b0*/  FFMA R19, R34, 0.0010000000474974513054, R19 ;  /* 0x3a83126f22137823 */ /* 0x000fe20000000013 */
[----:B------:R-:W-:-:S04]  /*74c0*/  FADD R38, R39, R38 ;  /* 0x0000002627267221 */ /* 0x000fc80000000000 */
[----:B------:R-:W-:Y:S01]  /*74d0*/  FFMA R90, R38, 0.0010000000474974513054, R19 ;  /* 0x3a83126f265a7823 */ /* 0x000fe20000000013 */
[----:B------:R-:W-:Y:S06]  /*74e0*/  @P2 BRA `(.L_x_141) ;  /* 0xfffffffc00442947 */ /* 0x000fec000383ffff */
[----:B------:R-:W-:Y:S05]  /*74f0*/  BSYNC.RECONVERGENT B0 ;  /* 0x0000000000007941 */ /* 0x000fea0003800200 */
.L_x_140:
        /* <DEDUP_REMOVED lines=29> */
.L_x_143:
        /* <DEDUP_REMOVED lines=25> */
.L_x_142:
        /* <DEDUP_REMOVED lines=8> */
.L_x_145:
        /* <DEDUP_REMOVED lines=12> */
[----:B------:R-:W-:-:S03]  /*79a0*/  FADD R30, R30, R29 ;  /* 0x0000001d1e1e7221 */ /* 0x000fc60000000000 */
[----:B------:R-:W-:Y:S01]  /*79b0*/  FFMA R92, R26, 0.0010000000474974513054, R37 ;  /* 0x3a83126f1a5c7823 */ /* 0x000fe20000000025 */
[----:B------:R-:W-:Y:S01]  /*79c0*/  FADD R31, R31, R30 ;  /* 0x0000001e1f1f7221 */ /* 0x000fe20000000000 */
[----:B------:R-:W2:Y:S01]  /*79d0*/  LDG.E.128.CONSTANT R24, desc[UR8][R38.64+0x40] ;  /* 0x0000400826187981 */ /* 0x000ea2000c1e9d00 */
[----:B----4-:R-:W-:Y:S02]  /*79e0*/  FADD R17, R16, R17 ;  /* 0x0000001110117221 */ /* 0x010fe40000000000 */
[----:B------:R-:W-:Y:S02]  /*79f0*/  FFMA R92, R31, 0.0010000000474974513054, R92 ;  /* 0x3a83126f1f5c7823 */ /* 0x000fe4000000005c */
[----:B------:R-:W3:Y:S01]  /*7a00*/  LDG.E.128.CONSTANT R28, desc[UR8][R38.64+0x50] ;  /* 0x00005008261c7981 */ /* 0x000ee2000c1e9d00 */
[----:B------:R-:W-:Y:S01]  /*7a10*/  FADD R18, R18, R17 ;  /* 0x0000001112127221 */ /* 0x000fe20000000000 */
[----:B-----5:R-:W-:Y:S02]  /*7a20*/  FADD R21, R20, R21 ;  /* 0x0000001514157221 */ /* 0x020fe40000000000 */
[----:B------:R-:W4:Y:S01]  /*7a30*/  LDG.E.128.CONSTANT R36, desc[UR8][R38.64+0x70] ;  /* 0x0000700826247981 */ /* 0x000f22000c1e9d00 */
[----:B------:R-:W-:Y:S01]  /*7a40*/  FADD R19, R19, R18 ;  /* 0x0000001213137221 */ /* 0x000fe20000000000 */
[----:B------:R-:W-:Y:S01]  /*7a50*/  FADD R22, R22, R21 ;  /* 0x0000001516167221 */ /* 0x000fe20000000000 */
[----:B------:R-:W-:-:S02]  /*7a60*/  IADD3 R91, PT, PT, R91, 0x8, RZ ;  /* 0x000000085b5b7810 */ /* 0x000fc40007ffe0ff */
        /* <DEDUP_REMOVED lines=23> */
.L_x_144:
        /* <DEDUP_REMOVED lines=29> */
.L_x_147:
        /* <DEDUP_REMOVED lines=25> */
.L_x_146:
        /* <DEDUP_REMOVED lines=8> */
.L_x_149:
        /* <DEDUP_REMOVED lines=16> */
[----:B------:R-:W2:Y:S01]  /*80c0*/  LDG.E.128.CONSTANT R20, desc[UR8][R92.64+0x40] ;  /* 0x000040085c147981 */ /* 0x000ea2000c1e9d00 */
[----:B------:R-:W-:Y:S02]  /*80d0*/  FADD R30, R30, R29 ;  /* 0x0000001d1e1e7221 */ /* 0x000fe40000000000 */
[----:B------:R-:W-:Y:S02]  /*80e0*/  FFMA R36, R27, 0.0010000000474974513054, R36 ;  /* 0x3a83126f1b247823 */ /* 0x000fe40000000024 */
[----:B------:R-:W3:Y:S01]  /*80f0*/  LDG.E.128.CONSTANT R24, desc[UR8][R92.64+0x50] ;  /* 0x000050085c187981 */ /* 0x000ee2000c1e9d00 */
[----:B------:R-:W-:Y:S01]  /*8100*/  FADD R91, R31, R30 ;  /* 0x0000001e1f5b7221 */ /* 0x000fe20000000000 */
[----:B-----5:R-:W-:-:S02]  /*8110*/  FADD R17, R16, R17 ;  /* 0x0000001110117221 */ /* 0x020fc40000000000 */
[----:B------:R-:W4:Y:S02]  /*8120*/  LDG.E.128.CONSTANT R28, desc[UR8][R92.64+0x60] ;  /* 0x000060085c1c7981 */ /* 0x000f24000c1e9d00 */
[----:B------:R-:W-:Y:S01]  /*8130*/  FADD R18, R18, R17 ;  /* 0x0000001112127221 */ /* 0x000fe20000000000 */
[----:B------:R-:W-:Y:S01]  /*8140*/  FFMA R36, R91, 0.0010000000474974513054, R36 ;  /* 0x3a83126f5b247823 */ /* 0x000fe20000000024 */
[----:B------:R-:W-:Y:S02]  /*8150*/  IADD3 R89, PT, PT, R89, 0x8, RZ ;  /* 0x0000000859597810 */ /* 0x000fe40007ffe0ff */
[----:B------:R-:W-:Y:S02]  /*8160*/  FADD R19, R19, R18 ;  /* 0x0000001213137221 */ /* 0x000fe40000000000 */
[----:B------:R-:W-:Y:S02]  /*8170*/  ISETP.NE.AND P2, PT, R89, R66, PT ;  /* 0x000000425900720c */ /* 0x000fe40003f45270 */
        /* <DEDUP_REMOVED lines=20> */
.L_x_148:
        /* <DEDUP_REMOVED lines=29> */
.L_x_151:
        /* <DEDUP_REMOVED lines=25> */
.L_x_150:
        /* <DEDUP_REMOVED lines=8> */
.L_x_153:
        /* <DEDUP_REMOVED lines=16> */
[----:B------:R-:W-:Y:S01]  /*87a0*/  FADD R30, R30, R29 ;  /* 0x0000001d1e1e7221 */ /* 0x000fe20000000000 */
[----:B-----5:R-:W-:Y:S01]  /*87b0*/  FADD R29, R16, R17 ;  /* 0x00000011101d7221 */ /* 0x020fe20000000000 */
[----:B------:R-:W-:Y:S01]  /*87c0*/  FFMA R38, R27, 0.0010000000474974513054, R38 ;  /* 0x3a83126f1b267823 */ /* 0x000fe20000000026 */
[----:B------:R-:W3:Y:S01]  /*87d0*/  LDG.E.128.CONSTANT R32, desc[UR8][R92.64+0x70] ;  /* 0x000070085c207981 */ /* 0x000ee2000c1e9d00 */
[----:B------:R-:W-:-:S03]  /*87e0*/  FADD R17, R31, R30 ;  /* 0x0000001e1f117221 */ /* 0x000fc60000000000 */
[----:B------:R-:W4:Y:S01]  /*87f0*/  LDG.E.128.CONSTANT R24, desc[UR8][R92.64+0x50] ;  /* 0x000050085c187981 */ /* 0x000f22000c1e9d00 */
[----:B------:R-:W-:-:S03]  /*8800*/  FADD R18, R18, R29 ;  /* 0x0000001d12127221 */ /* 0x000fc60000000000 */
[----:B------:R-:W5:Y:S01]  /*8810*/  LDG.E.128.CONSTANT R28, desc[UR8][R92.64+0x60] ;  /* 0x000060085c1c7981 */ /* 0x000f62000c1e9d00 */
[----:B------:R-:W-:Y:S01]  /*8820*/  FFMA R17, R17, 0.0010000000474974513054, R38 ;  /* 0x3a83126f11117823 */ /* 0x000fe20000000026 */
[----:B------:R-:W-:Y:S01]  /*8830*/  FADD R18, R19, R18 ;  /* 0x0000001213127221 */ /* 0x000fe20000000000 */
[----:B------:R-:W-:-:S03]  /*8840*/  IADD3 R89, PT, PT, R89, 0x8, RZ ;  /* 0x0000000859597810 */ /* 0x000fc60007ffe0ff */
[----:B------:R-:W-:Y:S01]  /*8850*/  FFMA R17, R18, 0.0010000000474974513054, R17 ;  /* 0x3a83126f12117823 */ /* 0x000fe20000000011 */
[----:B------:R-:W-:Y:S02]  /*8860*/  ISETP.NE.AND P2, PT, R89, R66, PT ;  /* 0x000000425900720c */ /* 0x000fe40003f45270 */
[----:B------:R-:W-:Y:S01]  /*8870*/  IADD3 R39, PT, PT, R39, 0x20, RZ ;  /* 0x0000002027277810 */ /* 0x000fe20007ffe0ff */
[----:B--2---:R-:W-:-:S04]  /*8880*/  FADD R21, R20, R21 ;  /* 0x0000001514157221 */ /* 0x004fc80000000000 */
[----:B------:R-:W-:Y:S01]  /*8890*/  FADD R22, R22, R21 ;  /* 0x0000001516167221 */ /* 0x000fe20000000000 */
[----:B----4-:R-:W-:-:S03]  /*88a0*/  FADD R25, R24, R25 ;  /* 0x0000001918197221 */ /* 0x010fc60000000000 */
[----:B------:R-:W-:Y:S01]  /*88b0*/  FADD R22, R23, R22 ;  /* 0x0000001617167221 */ /* 0x000fe20000000000 */
[----:B------:R-:W-:Y:S01]  /*88c0*/  FADD R26, R26, R25 ;  /* 0x000000191a1a7221 */ /* 0x000fe20000000000 */
[----:B-----5:R-:W-:Y:S02]  /*88d0*/  FADD R29, R28, R29 ;  /* 0x0000001d1c1d7221 */ /* 0x020fe40000000000 */
[----:B------:R-:W-:Y:S01]  /*88e0*/  FFMA R17, R22, 0.0010000000474974513054, R17 ;  /* 0x3a83126f16117823 */ /* 0x000fe20000000011 */
[----:B---3--:R-:W-:Y:S01]  /*88f0*/  FADD R33, R32, R33 ;  /* 0x0000002120217221 */ /* 0x008fe20000000000 */
[----:B------:R-:W-:Y:S01]  /*8900*/  FADD R26, R27, R26 ;  /* 0x0000001a1b1a7221 */ /* 0x000fe20000000000 */
[----:B------:R-:W-:Y:S02]  /*8910*/  FADD R30, R30, R29 ;  /* 0x0000001d1e1e7221 */ /* 0x000fe40000000000 */
[----:B------:R-:W-:Y:S01]  /*8920*/  FADD R34, R34, R33 ;  /* 0x0000002122227221 */ /* 0x000fe20000000000 */
[----:B------:R-:W-:Y:S01]  /*8930*/  FFMA R17, R26, 0.0010000000474974513054, R17 ;  /* 0x3a83126f1a117823 */ /* 0x000fe20000000011 */
[----:B------:R-:W-:-:S02]  /*8940*/  FADD R30, R31, R30 ;  /* 0x0000001e1f1e7221 */ /* 0x000fc40000000000 */
[----:B------:R-:W-:Y:S02]  /*8950*/  FADD R34, R35, R34 ;  /* 0x0000002223227221 */ /* 0x000fe40000000000 */
[----:B------:R-:W-:-:S04]  /*8960*/  FFMA R17, R30, 0.0010000000474974513054, R17 ;  /* 0x3a83126f1e117823 */ /* 0x000fc80000000011 */
[----:B------:R-:W-:Y:S01]  /*8970*/  FFMA R32, R34, 0.0010000000474974513054, R17 ;  /* 0x3a83126f22207823 */ /* 0x000fe20000000011 */
[----:B------:R-:W-:Y:S06]  /*8980*/  @P2 BRA `(.L_x_153) ;  /* 0xfffffffc00442947 */ /* 0x000fec000383ffff */
[----:B------:R-:W-:Y:S05]  /*8990*/  BSYNC.RECONVERGENT B0 ;  /* 0x0000000000007941 */ /* 0x000fea0003800200 */
.L_x_152:
        /* <DEDUP_REMOVED lines=29> */
.L_x_155:
        /* <DEDUP_REMOVED lines=25> */
.L_x_154:
[----:B------:R-:W-:Y:S01]  /*8d00*/  HFMA2 R38, -RZ, RZ, 0, 0 ;  /* 0x00000000ff267431 */ /* 0x000fe200000001ff */
[----:B------:R-:W-:Y:S02]  /*8d10*/  ISETP.GE.AND P3, PT, R7, R6, PT ;  /* 0x000000060700720c */ /* 0x000fe40003f66270 */
[----:B------:R-:W-:Y:S02]  /*8d20*/  MOV R39, R32 ;  /* 0x0000002000277202 */ /* 0x000fe40000000f00 */
[----:B------:R-:W-:Y:S01]  /*8d30*/  MOV R89, RZ ;  /* 0x000000ff00597202 */ /* 0x000fe20000000f00 */
[----:B------:R-:W-:Y:S08]  /*8d40*/  @!P1 BRA `(.L_x_156) ;  /* 0x0000000000d09947 */ /* 0x000ff00003800000 */
[----:B------:R-:W-:Y:S01]  /*8d50*/  BSSY.RECONVERGENT B0, `(.L_x_156) ;  /* 0x0000033000007945 */ /* 0x000fe20003800200 */
[----:B------:R-:W-:Y:S02]  /*8d60*/  MOV R38, RZ ;  /* 0x000000ff00267202 */ /* 0x000fe40000000f00 */
[----:B------:R-:W-:Y:S02]  /*8d70*/  MOV R89, RZ ;  /* 0x000000ff00597202 */ /* 0x000fe40000000f00 */
[----:B------:R-:W-:-:S07]  /*8d80*/  MOV R91, RZ ;  /* 0x000000ff005b7202 */ /* 0x000fce0000000f00 */
.L_x_157:
        /* <DEDUP_REMOVED lines=15> */
[----:B------:R-:W2:Y:S01]  /*8e80*/  LDG.E.128.CONSTANT R20, desc[UR8][R32.64+0x40] ;  /* 0x0000400820147981 */ /* 0x000ea2000c1e9d00 */
[----:B------:R-:W-:Y:S02]  /*8e90*/  FADD R31, R31, R30 ;  /* 0x0000001e1f1f7221 */ /* 0x000fe40000000000 */
[----:B------:R-:W-:Y:S02]  /*8ea0*/  FADD R93, R27, R26 ;  /* 0x0000001a1b5d7221 */ /* 0x000fe40000000000 */
[----:B------:R-:W3:Y:S01]  /*8eb0*/  LDG.E.128.CONSTANT R24, desc[UR8][R32.64+0x50] ;  /* 0x0000500820187981 */ /* 0x000ee2000c1e9d00 */
[----:B------:R-:W-:-:S03]  /*8ec0*/  FFMA R38, R31, 0.0010000000474974513054, R38 ;  /* 0x3a83126f1f267823 */ /* 0x000fc60000000026 */
[----:B------:R-:W4:Y:S04]  /*8ed0*/  LDG.E.128.CONSTANT R28, desc[UR8][R32.64+0x60] ;  /* 0x00006008201c7981 */ /* 0x000f28000c1e9d00 */
[----:B------:R-:W4:Y:S01]  /*8ee0*/  LDG.E.128.CONSTANT R32, desc[UR8][R32.64+0x70] ;  /* 0x0000700820207981 */ /* 0x000f22000c1e9d00 */
[----:B-----5:R-:W-:-:S04]  /*8ef0*/  FADD R17, R16, R17 ;  /* 0x0000001110117221 */ /* 0x020fc80000000000 */
[----:B------:R-:W-:Y:S01]  /*8f00*/  FADD R18, R18, R17 ;  /* 0x0000001112127221 */ /* 0x000fe20000000000 */
[----:B------:R-:W-:Y:S01]  /*8f10*/  FFMA R38, R93, 0.0010000000474974513054, R38 ;  /* 0x3a83126f5d267823 */ /* 0x000fe20000000026 */
[----:B------:R-:W-:Y:S02]  /*8f20*/  IADD3 R91, PT, PT, R91, 0x8, RZ ;  /* 0x000000085b5b7810 */ /* 0x000fe40007ffe0ff */
[----:B------:R-:W-:Y:S02]  /*8f30*/  FADD R19, R19, R18 ;  /* 0x0000001213137221 */ /* 0x000fe40000000000 */
[----:B------:R-:W-:Y:S02]  /*8f40*/  ISETP.NE.AND P2, PT, R91, R66, PT ;  /* 0x000000425b00720c */ /* 0x000fe40003f45270 */
        /* <DEDUP_REMOVED lines=15> */
[----:B------:R-:W-:Y:S01]  /*9040*/  FFMA R19, R30, 0.0010000000474974513054, R19 ;  /* 0x3a83126f1e137823 */ /* 0x000fe20000000013 */
[----:B------:R-:W-:-:S04]  /*9050*/  FADD R34, R35, R34 ;  /* 0x0000002223227221 */ /* 0x000fc80000000000 */
[----:B------:R-:W-:Y:S01]  /*9060*/  FFMA R38, R34, 0.0010000000474974513054, R19 ;  /* 0x3a83126f22267823 */ /* 0x000fe20000000013 */
[----:B------:R-:W-:Y:S06]  /*9070*/  @P2 BRA `(.L_x_157) ;  /* 0xfffffffc00442947 */ /* 0x000fec000383ffff */
[----:B------:R-:W-:Y:S05]  /*9080*/  BSYNC.RECONVERGENT B0 ;  /* 0x0000000000007941 */ /* 0x000fea0003800200 */
.L_x_156:
        /* <DEDUP_REMOVED lines=29> */
.L_x_159:
        /* <DEDUP_REMOVED lines=25> */
.L_x_158:
        /* <DEDUP_REMOVED lines=8> */
.L_x_161:
        /* <DEDUP_REMOVED lines=17> */
[----:B------:R-:W2:Y:S01]  /*9580*/  LDG.E.128.CONSTANT R32, desc[UR8][R92.64+0x70] ;  /* 0x000070085c207981 */ /* 0x000ea2000c1e9d00 */
[----:B------:R-:W-:Y:S01]  /*9590*/  FFMA R27, R27, 0.0010000000474974513054, R22 ;  /* 0x3a83126f1b1b7823 */ /* 0x000fe20000000016 */
[----:B------:R-:W-:-:S02]  /*95a0*/  FADD R30, R31, R30 ;  /* 0x0000001e1f1e7221 */ /* 0x000fc40000000000 */
[----:B------:R-:W3:Y:S02]  /*95b0*/  LDG.E.128.CONSTANT R20, desc[UR8][R92.64+0x40] ;  /* 0x000040085c147981 */ /* 0x000ee4000c1e9d00 */
[----:B------:R-:W-:Y:S02]  /*95c0*/  FFMA R16, R30, 0.0010000000474974513054, R27 ;  /* 0x3a83126f1e107823 */ /* 0x000fe4000000001b */
[----:B------:R-:W4:Y:S01]  /*95d0*/  LDG.E.128.CONSTANT R24, desc[UR8][R92.64+0x50] ;  /* 0x000050085c187981 */ /* 0x000f22000c1e9d00 */
[----:B------:R-:W-:-:S03]  /*95e0*/  FADD R18, R18, R17 ;  /* 0x0000001112127221 */ /* 0x000fc60000000000 */
[----:B------:R-:W5:Y:S01]  /*95f0*/  LDG.E.128.CONSTANT R28, desc[UR8][R92.64+0x60] ;  /* 0x000060085c1c7981 */ /* 0x000f62000c1e9d00 */
[----:B------:R-:W-:Y:S01]  /*9600*/  FADD R19, R19, R18 ;  /* 0x0000001213137221 */ /* 0x000fe20000000000 */
[----:B------:R-:W-:-:S03]  /*9610*/  IADD3 R91, PT, PT, R91, 0x8, RZ ;  /* 0x000000085b5b7810 */ /* 0x000fc60007ffe0ff */
[----:B------:R-:W-:Y:S01]  /*9620*/  FFMA R16, R19, 0.0010000000474974513054, R16 ;  /* 0x3a83126f13107823 */ /* 0x000fe20000000010 */
[----:B------:R-:W-:Y:S02]  /*9630*/  ISETP.NE.AND P2, PT, R91, R66, PT ;  /* 0x000000425b00720c */ /* 0x000fe40003f45270 */
[----:B------:R-:W-:Y:S01]  /*9640*/  IADD3 R89, PT, PT, R89, 0x20, RZ ;  /* 0x0000002059597810 */ /* 0x000fe20007ffe0ff */
[----:B---3--:R-:W-:-:S04]  /*9650*/  FADD R21, R20, R21 ;  /* 0x0000001514157221 */ /* 0x008fc80000000000 */
[----:B------:R-:W-:Y:S01]  /*9660*/  FADD R22, R22, R21 ;  /* 0x0000001516167221 */ /* 0x000fe20000000000 */
[----:B----4-:R-:W-:-:S03]  /*9670*/  FADD R25, R24, R25 ;  /* 0x0000001918197221 */ /* 0x010fc60000000000 */
[----:B------:R-:W-:Y:S01]  /*9680*/  FADD R23, R23, R22 ;  /* 0x0000001617177221 */ /* 0x000fe20000000000 */
[----:B------:R-:W-:Y:S01]  /*9690*/  FADD R26, R26, R25 ;  /* 0x000000191a1a7221 */ /* 0x000fe20000000000 */
[----:B-----5:R-:W-:Y:S01]  /*96a0*/  FADD R29, R28, R29 ;  /* 0x0000001d1c1d7221 */ /* 0x020fe20000000000 */
[----:B--2---:R-:W-:Y:S01]  /*96b0*/  FADD R33, R32, R33 ;  /* 0x0000002120217221 */ /* 0x004fe20000000000 */
[----:B------:R-:W-:Y:S01]  /*96c0*/  FFMA R16, R23, 0.0010000000474974513054, R16 ;  /* 0x3a83126f17107823 */ /* 0x000fe20000000010 */
[----:B------:R-:W-:Y:S01]  /*96d0*/  FADD R27, R27, R26 ;  /* 0x0000001a1b1b7221 */ /* 0x000fe20000000000 */
[----:B------:R-:W-:Y:S01]  /*96e0*/  FADD R30, R30, R29 ;  /* 0x0000001d1e1e7221 */ /* 0x000fe20000000000 */
[----:B------:R-:W-:Y:S02]  /*96f0*/  FADD R34, R34, R33 ;  /* 0x0000002122227221 */ /* 0x000fe40000000000 */
[----:B------:R-:W-:Y:S01]  /*9700*/  FFMA R16, R27, 0.0010000000474974513054, R16 ;  /* 0x3a83126f1b107823 */ /* 0x000fe20000000010 */
[----:B------:R-:W-:Y:S01]  /*9710*/  FADD R31, R31, R30 ;  /* 0x0000001e1f1f7221 */ /* 0x000fe20000000000 */
[----:B------:R-:W-:-:S03]  /*9720*/  FADD R35, R35, R34 ;  /* 0x0000002223237221 */ /* 0x000fc60000000000 */
[----:B------:R-:W-:-:S04]  /*9730*/  FFMA R16, R31, 0.0010000000474974513054, R16 ;  /* 0x3a83126f1f107823 */ /* 0x000fc80000000010 */
[----:B------:R-:W-:Y:S01]  /*9740*/  FFMA R33, R35, 0.0010000000474974513054, R16 ;  /* 0x3a83126f23217823 */ /* 0x000fe20000000010 */
[----:B------:R-:W-:Y:S06]  /*9750*/  @P2 BRA `(.L_x_161) ;  /* 0xfffffffc00442947 */ /* 0x000fec000383ffff */
[----:B------:R-:W-:Y:S05]  /*9760*/  BSYNC.RECONVERGENT B0 ;  /* 0x0000000000007941 */ /* 0x000fea0003800200 */
.L_x_160:
        /* <DEDUP_REMOVED lines=29> */
.L_x_163:
        /* <DEDUP_REMOVED lines=25> */
.L_x_162:
        /* <DEDUP_REMOVED lines=8> */
.L_x_165:
        /* <DEDUP_REMOVED lines=16> */
[----:B-----5:R-:W-:Y:S02]  /*9c50*/  FADD R17, R16, R17 ;  /* 0x0000001110117221 */ /* 0x020fe40000000000 */
[----:B------:R-:W-:Y:S01]  /*9c60*/  FFMA R23, R26, 0.0010000000474974513054, R23 ;  /* 0x3a83126f1a177823 */ /* 0x000fe20000000017 */
[----:B------:R-:W-:Y:S01]  /*9c70*/  FADD R30, R31, R30 ;  /* 0x0000001e1f1e7221 */ /* 0x000fe20000000000 */
[----:B------:R-:W2:Y:S01]  /*9c80*/  LDG.E.128.CONSTANT R24, desc[UR8][R92.64+0x40] ;  /* 0x000040085c187981 */ /* 0x000ea2000c1e9d00 */
[----:B------:R-:W-:-:S02]  /*9c90*/  FADD R18, R18, R17 ;  /* 0x0000001112127221 */ /* 0x000fc40000000000 */
[----:B------:R-:W-:Y:S02]  /*9ca0*/  FFMA R32, R30, 0.0010000000474974513054, R23 ;  /* 0x3a83126f1e207823 */ /* 0x000fe40000000017 */
[----:B------:R-:W3:Y:S01]  /*9cb0*/  LDG.E.128.CONSTANT R20, desc[UR8][R92.64+0x50] ;  /* 0x000050085c147981 */ /* 0x000ee2000c1e9d00 */
[----:B------:R-:W-:-:S03]  /*9cc0*/  FADD R91, R19, R18 ;  /* 0x00000012135b7221 */ /* 0x000fc60000000000 */
[----:B------:R-:W4:Y:S04]  /*9cd0*/  LDG.E.128.CONSTANT R16, desc[UR8][R92.64+0x60] ;  /* 0x000060085c107981 */ /* 0x000f28000c1e9d00 */
[----:B------:R-:W5:Y:S01]  /*9ce0*/  LDG.E.128.CONSTANT R28, desc[UR8][R92.64+0x70] ;  /* 0x000070085c1c7981 */ /* 0x000f62000c1e9d00 */
[----:B------:R-:W-:Y:S01]  /*9cf0*/  IADD3 R89, PT, PT, R89, 0x8, RZ ;  /* 0x0000000859597810 */ /* 0x000fe20007ffe0ff */
[----:B------:R-:W-:Y:S01]  /*9d00*/  FFMA R32, R91, 0.0010000000474974513054, R32 ;  /* 0x3a83126f5b207823 */ /* 0x000fe20000000020 */
[----:B------:R-:W-:Y:S02]  /*9d10*/  IADD3 R35, PT, PT, R35, 0x20, RZ ;  /* 0x0000002023237810 */ /* 0x000fe40007ffe0ff */
[----:B------:R-:W-:Y:S01]  /*9d20*/  ISETP.NE.AND P2, PT, R89, R66, PT ;  /* 0x000000425900720c */ /* 0x000fe20003f45270 */
        /* <DEDUP_REMOVED lines=8> */
[----:B-----5:R-:W-:Y:S01]  /*9db0*/  FADD R29, R28, R29 ;  /* 0x0000001d1c1d7221 */ /* 0x020fe20000000000 */
        /* <DEDUP_REMOVED lines=9> */
.L_x_164:
        /* <DEDUP_REMOVED lines=29> */
.L_x_167:
        /* <DEDUP_REMOVED lines=25> */
.L_x_166:
[----:B------:R-:W-:Y:S02]  /*a1b0*/  ISETP.GE.AND P2, PT, R13, R12, PT ;  /* 0x0000000c0d00720c */ /* 0x000fe40003f46270 */
[----:B------:R-:W-:Y:S01]  /*a1c0*/  CS2R R34, SRZ ;  /* 0x0000000000227805 */ /* 0x000fe2000001ff00 */
[----:B------:R-:W-:Y:S10]  /*a1d0*/  @!P1 BRA `(.L_x_168) ;  /* 0x0000000000cc9947 */ /* 0x000ff40003800000 */
[----:B------:R-:W-:Y:S01]  /*a1e0*/  HFMA2 R89, -RZ, RZ, 0, 0 ;  /* 0x00000000ff597431 */ /* 0x000fe200000001ff */
[----:B------:R-:W-:Y:S01]  /*a1f0*/  BSSY.RECONVERGENT B0, `(.L_x_168) ;  /* 0x0000031000007945 */ /* 0x000fe20003800200 */
[----:B------:R-:W-:-:S07]  /*a200*/  CS2R R34, SRZ ;  /* 0x0000000000227805 */ /* 0x000fce000001ff00 */
.L_x_169:
        /* <DEDUP_REMOVED lines=48> */
.L_x_168:
        /* <DEDUP_REMOVED lines=29> */
.L_x_171:
        /* <DEDUP_REMOVED lines=25> */
.L_x_170:
[----:B------:R-:W-:Y:S01]  /*a870*/  ISETP.GE.AND P0, PT, R65, R62, PT ;  /* 0x0000003e4100720c */ /* 0x000fe20003f06270 */
[----:B------:R-:W0:Y:S01]  /*a880*/  LDC.64 R16, c[0x0][0x390] ;  /* 0x0000e400ff107b82 */ /* 0x000e220000000a00 */
[----:B------:R-:W-:Y:S01]  /*a890*/  BSSY.RECONVERGENT B0, `(.L_x_172) ;  /* 0x0000011000007945 */ /* 0x000fe20003800200 */
[----:B------:R-:W-:Y:S02]  /*a8a0*/  MOV R20, 0x1 ;  /* 0x0000000100147802 */ /* 0x000fe40000000f00 */
[----:B------:R-:W-:-:S08]  /*a8b0*/  MOV R21, R47 ;  /* 0x0000002f00157202 */ /* 0x000fd00000000f00 */
[----:B------:R-:W-:-:S05]  /*a8c0*/  @!P0 FFMA R46, -R83, R45, R46 ;  /* 0x0000002d532e8223 */ /* 0x000fca000000012e */
[----:B------:R-:W-:-:S04]  /*a8d0*/  FSETP.NE.AND P0, PT, R46, -INF , PT ;  /* 0xff8000002e00780b */ /* 0x000fc80003f05000 */
[----:B------:R-:W-:Y:S02]  /*a8e0*/  FSEL R46, R46, -INF , P0 ;  /* 0xff8000002e2e7808 */ /* 0x000fe40000000000 */
[----:B------:R-:W-:Y:S02]  /*a8f0*/  SEL R18, RZ, 0xffffffff, P0 ;  /* 0xffffffffff127807 */ /* 0x000fe40000000000 */
[-C--:B------:R-:W-:Y:S02]  /*a900*/  FSETP.GT.AND P1, PT, R47, R46.reuse, PT ;  /* 0x0000002e2f00720b */ /* 0x080fe40003f24000 */
[----:B------:R-:W-:-:S11]  /*a910*/  MOV R19, R46 ;  /* 0x0000002e00137202 */ /* 0x000fd60000000f00 */
        /* <DEDUP_REMOVED lines=8> */
.L_x_173:
[----:B------:R-:W-:Y:S05]  /*a9a0*/  BSYNC.RECONVERGENT B0 ;  /* 0x0000000000007941 */ /* 0x000fea0003800200 */
.L_x_172:
[-C--:B------:R-:W-:Y:S01]  /*a9b0*/  FSETP.GT.AND P0, PT, R88, R21.reuse, PT ;  /* 0x000000155800720b */ /* 0x080fe20003f04000 */
[----:B------:R-:W-:Y:S01]  /*a9c0*/  BSSY.RECONVERGENT B0, `(.L_x_174) ;  /* 0x000000c000007945 */ /* 0x000fe20003800200 */
[----:B------:R-:W-:Y:S01]  /*a9d0*/  HFMA2 R22, -RZ, RZ, 0, 1.1920928955078125e-07 ;  /* 0x00000002ff167431 */ /* 0x000fe200000001ff */
[----:B------:R-:W-:Y:S02]  /*a9e0*/  MOV R26, R88 ;  /* 0x00000058001a7202 */ /* 0x000fe40000000f00 */
[----:B------:R-:W-:-:S08]  /*a9f0*/  MOV R24, R21 ;  /* 0x0000001500187202 */ /* 0x000fd00000000f00 */
        /* <DEDUP_REMOVED lines=8> */
.L_x_175:
[----:B------:R-:W-:Y:S05]  /*aa80*/  BSYNC.RECONVERGENT B0 ;  /* 0x0000000000007941 */ /* 0x000fea0003800200 */
.L_x_174:
[-C--:B------:R-:W-:Y:S01]  /*aa90*/  FSETP.GT.AND P0, PT, R87, R26.reuse, PT ;  /* 0x0000001a5700720b */ /* 0x080fe20003f04000 */
[----:B------:R-:W-:Y:S01]  /*aaa0*/  BSSY.RECONVERGENT B0, `(.L_x_176) ;  /* 0x000000c000007945 */ /* 0x000fe20003800200 */
[----:B------:R-:W-:Y:S01]  /*aab0*/  HFMA2 R18, -RZ, RZ, 0, 1.78813934326171875e-07 ;  /* 0x00000003ff127431 */ /* 0x000fe200000001ff */
[----:B------:R-:W-:Y:S02]  /*aac0*/  MOV R21, R87 ;  /* 0x0000005700157202 */ /* 0x000fe40000000f00 */
[----:B------:R-:W-:-:S08]  /*aad0*/  MOV R19, R26 ;  /* 0x0000001a00137202 */ /* 0x000fd00000000f00 */
        /* <DEDUP_REMOVED lines=8> */
.L_x_177:
[----:B------:R-:W-:Y:S05]  /*ab60*/  BSYNC.RECONVERGENT B0 ;  /* 0x0000000000007941 */ /* 0x000fea0003800200 */
.L_x_176:
[-C--:B------:R-:W-:Y:S01]  /*ab70*/  FSETP.GT.AND P0, PT, R40, R21.reuse, PT ;  /* 0x000000152800720b */ /* 0x080fe20003f04000 */
[----:B------:R-:W-:Y:S01]  /*ab80*/  BSSY.RECONVERGENT B0, `(.L_x_178) ;  /* 0x000000c000007945 */ /* 0x000fe20003800200 */
[----:B------:R-:W-:Y:S01]  /*ab90*/  HFMA2 R20, -RZ, RZ, 0, 2.384185791015625e-07 ;  /* 0x00000004ff147431 */ /* 0x000fe200000001ff */
        /* <DEDUP_REMOVED lines=10> */
.L_x_179:
[----:B------:R-:W-:Y:S05]  /*ac40*/  BSYNC.RECONVERGENT B0 ;  /* 0x0000000000007941 */ /* 0x000fea0003800200 */
.L_x_178:
[-C--:B------:R-:W-:Y:S01]  /*ac50*/  FSETP.GT.AND P0, PT, R41, R26.reuse, PT ;  /* 0x0000001a2900720b */ /* 0x080fe20003f04000 */
[----:B------:R-:W-:Y:S01]  /*ac60*/  BSSY.RECONVERGENT B0, `(.L_x_180) ;  /* 0x000000c000007945 */ /* 0x000fe20003800200 */
[----:B------:R-:W-:Y:S01]  /*ac70*/  HFMA2 R19, -RZ, RZ, 0, 2.98023223876953125e-07 ;  /* 0x00000005ff137431 */ /* 0x000fe200000001ff */
        /* <DEDUP_REMOVED lines=10> */
.L_x_181:
[----:B------:R-:W-:Y:S05]  /*ad20*/  BSYNC.RECONVERGENT B0 ;  /* 0x0000000000007941 */ /* 0x000fea0003800200 */
.L_x_180:
[-C--:B------:R-:W-:Y:S01]  /*ad30*/  FSETP.GT.AND P0, PT, R42, R23.reuse, PT ;  /* 0x000000172a00720b */ /* 0x080fe20003f04000 */
[----:B------:R-:W-:Y:S01]  /*ad40*/  BSSY.RECONVERGENT B0, `(.L_x_182) ;  /* 0x000000c000007945 */ /* 0x000fe20003800200 */
[----:B------:R-:W-:Y:S01]  /*ad50*/  HFMA2 R18, -RZ, RZ, 0, 3.5762786865234375e-07 ;  /* 0x00000006ff127431 */ /* 0x000fe200000001ff */
        /* <DEDUP_REMOVED lines=10> */
.L_x_183:
[----:B------:R-:W-:Y:S05]  /*ae00*/  BSYNC.RECONVERGENT B0 ;  /* 0x0000000000007941 */ /* 0x000fea0003800200 */
.L_x_182:
[-C--:B------:R-:W-:Y:S01]  /*ae10*/  FSETP.GT.AND P0, PT, R43, R24.reuse, PT ;  /* 0x000000182b00720b */ /* 0x080fe20003f04000 */
[----:B------:R-:W-:Y:S01]  /*ae20*/  BSSY.RECONVERGENT B0, `(.L_x_184) ;  /* 0x000000c000007945 */ /* 0x000fe20003800200 */
[----:B------:R-:W-:Y:S01]  /*ae30*/  HFMA2 R20, -RZ, RZ, 0, 4.17232513427734375e-07 ;  /* 0x00000007ff147431 */ /* 0x000fe200000001ff */
        /* <DEDUP_REMOVED lines=10> */
.L_x_185:
[----:B------:R-:W-:Y:S05]  /*aee0*/  BSYNC.RECONVERGENT B0 ;  /* 0x0000000000007941 */ /* 0x000fea0003800200 */
.L_x_184:
[-C--:B------:R-:W-:Y:S01]  /*aef0*/  FSETP.GT.AND P0, PT, R90, R23.reuse, PT ;  /* 0x000000175a00720b */ /* 0x080fe20003f04000 */
[----:B------:R-:W-:Y:S01]  /*af00*/  BSSY.RECONVERGENT B0, `(.L_x_186) ;  /* 0x000000c000007945 */ /* 0x000fe20003800200 */
[----:B------:R-:W-:Y:S01]  /*af10*/  HFMA2 R19, -RZ, RZ, 0, 4.76837158203125e-07 ;  /* 0x00000008ff137431 */ /* 0x000fe200000001ff */
        /* <DEDUP_REMOVED lines=10> */
.L_x_187:
[----:B------:R-:W-:Y:S05]  /*afc0*/  BSYNC.RECONVERGENT B0 ;  /* 0x0000000000007941 */ /* 0x000fea0003800200 */
.L_x_186:
[-C--:B------:R-:W-:Y:S01]  /*afd0*/  FSETP.GT.AND P0, PT, R37, R24.reuse, PT ;  /* 0x000000182500720b */ /* 0x080fe20003f04000 */
[----:B------:R-:W-:Y:S01]  /*afe0*/  BSSY.RECONVERGENT B0, `(.L_x_188) ;  /* 0x000000c000007945 */ /* 0x000fe20003800200 */
[----:B------:R-:W-:Y:S01]  /*aff0*/  HFMA2 R18, -RZ, RZ, 0, 5.36441802978515625e-07 ;  /* 0x00000009ff127431 */ /* 0x000fe200000001ff */
        /* <DEDUP_REMOVED lines=10> */
.L_x_189:
[----:B------:R-:W-:Y:S05]  /*b0a0*/  BSYNC.RECONVERGENT B0 ;  /* 0x0000000000007941 */ /* 0x000fea0003800200 */
.L_x_188:
[-C--:B------:R-:W-:Y:S01]  /*b0b0*/  FSETP.GT.AND P0, PT, R36, R23.reuse, PT ;  /* 0x000000172400720b */ /* 0x080fe20003f04000 */
[----:B------:R-:W-:Y:S01]  /*b0c0*/  BSSY.RECONVERGENT B0, `(.L_x_190) ;  /* 0x000000c000007945 */ /* 0x000fe20003800200 */
[----:B------:R-:W-:Y:S01]  /*b0d0*/  HFMA2 R20, -RZ, RZ, 0, 5.9604644775390625e-07 ;  /* 0x0000000aff147431 */ /* 0x000fe200000001ff */
        /* <DEDUP_REMOVED lines=10> */
.L_x_191:
[----:B------:R-:W-:Y:S05]  /*b180*/  BSYNC.RECONVERGENT B0 ;  /* 0x0000000000007941 */ /* 0x000fea0003800200 */
.L_x_190:
[-C--:B------:R-:W-:Y:S01]  /*b190*/  FSETP.GT.AND P0, PT, R39, R24.reuse, PT ;  /* 0x000000182700720b */ /* 0x080fe20003f04000 */
[----:B------:R-:W-:Y:S01]  /*b1a0*/  BSSY.RECONVERGENT B0, `(.L_x_192) ;  /* 0x000000c000007945 */ /* 0x000fe20003800200 */
[----:B------:R-:W-:Y:S01]  /*b1b0*/  HFMA2 R19, -RZ, RZ, 0, 6.55651092529296875e-07 ;  /* 0x0000000bff137431 */ /* 0x000fe200000001ff */
        /* <DEDUP_REMOVED lines=10> */
.L_x_193:
[----:B------:R-:W-:Y:S05]  /*b260*/  BSYNC.RECONVERGENT B0 ;  /* 0x0000000000007941 */ /* 0x000fea0003800200 */
.L_x_192:
[-C--:B------:R-:W-:Y:S01]  /*b270*/  FSETP.GT.AND P0, PT, R38, R23.reuse, PT ;  /* 0x000000172600720b */ /* 0x080fe20003f04000 */
[----:B------:R-:W-:Y:S01]  /*b280*/  BSSY.RECONVERGENT B0, `(.L_x_194) ;  /* 0x000000c000007945 */ /* 0x000fe20003800200 */
[----:B------:R-:W-:Y:S01]  /*b290*/  HFMA2 R18, -RZ, RZ, 0, 7.152557373046875e-07 ;  /* 0x0000000cff127431 */ /* 0x000fe200000001ff */
        /* <DEDUP_REMOVED lines=10> */
.L_x_195:
[----:B------:R-:W-:Y:S05]  /*b340*/  BSYNC.RECONVERGENT B0 ;  /* 0x0000000000007941 */ /* 0x000fea0003800200 */
.L_x_194:
[----:B------:R-:W-:Y:S01]  /*b350*/  FSETP.GT.AND P0, PT, R33, R24, PT ;  /* 0x000000182100720b */ /* 0x000fe20003f04000 */
[----:B------:R-:W-:Y:S01]  /*b360*/  BSSY.RECONVERGENT B0, `(.L_x_196) ;  /* 0x000000d000007945 */ /* 0x000fe20003800200 */
[----:B------:R-:W-:Y:S01]  /*b370*/  HFMA2 R23, -RZ, RZ, 0, 7.74860382080078125e-07 ;  /* 0x0000000dff177431 */ /* 0x000fe200000001ff */
[----:B------:R-:W-:Y:S02]  /*b380*/  ISETP.GE.AND P1, PT, R15, R14, PT ;  /* 0x0000000e0f00720c */ /* 0x000fe40003f26270 */
[----:B------:R-:W-:Y:S02]  /*b390*/  MOV R25, R33 ;  /* 0x0000002100197202 */ /* 0x000fe40000000f00 */
[----:B------:R-:W-:-:S06]  /*b3a0*/  MOV R21, R24 ;  /* 0x0000001800157202 */ /* 0x000fcc0000000f00 */
        /* <DEDUP_REMOVED lines=8> */
.L_x_197:
[----:B------:R-:W-:Y:S05]  /*b430*/  BSYNC.RECONVERGENT B0 ;  /* 0x0000000000007941 */ /* 0x000fea0003800200 */
.L_x_196:
[----:B------:R-:W-:Y:S01]  /*b440*/  FSETP.GT.AND P0, PT, R32, R25, PT ;  /* 0x000000192000720b */ /* 0x000fe20003f04000 */
[----:B------:R-:W-:Y:S01]  /*b450*/  BSSY.RECONVERGENT B0, `(.L_x_198) ;  /* 0x000000d000007945 */ /* 0x000fe20003800200 */
[----:B------:R-:W-:Y:S02]  /*b460*/  HFMA2 R20, -RZ, RZ, 0, 8.3446502685546875e-07 ;  /* 0x0000000eff147431 */ /* 0x000fe400000001ff */
[----:B------:R-:W-:Y:S01]  /*b470*/  @!P1 FFMA R34, -R68, R45, R34 ;  /* 0x0000002d44229223 */ /* 0x000fe20000000122 */
        /* <DEDUP_REMOVED lines=10> */
.L_x_199:
[----:B------:R-:W-:Y:S05]  /*b520*/  BSYNC.RECONVERGENT B0 ;  /* 0x0000000000007941 */ /* 0x000fea0003800200 */
.L_x_198:
[----:B------:R-:W-:Y:S01]  /*b530*/  FSETP.GT.AND P0, PT, R34, R22, PT ;  /* 0x000000162200720b */ /* 0x000fe20003f04000 */
        /* <DEDUP_REMOVED lines=14> */
.L_x_201:
[----:B------:R-:W-:Y:S05]  /*b620*/  BSYNC.RECONVERGENT B0 ;  /* 0x0000000000007941 */ /* 0x000fea0003800200 */
.L_x_200:
        /* <DEDUP_REMOVED lines=16> */
.L_x_203:
[----:B------:R-:W-:Y:S05]  /*b730*/  BSYNC.RECONVERGENT B0 ;  /* 0x0000000000007941 */ /* 0x000fea0003800200 */
.L_x_202:
[----:B------:R-:W-:Y:S01]  /*b740*/  ISETP.GE.AND P0, PT, R20, RZ, PT ;  /* 0x000000ff1400720c */ /* 0x000fe20003f06270 */
[----:B------:R-:W-:-:S12]  /*b750*/  BSSY.RECONVERGENT B0, `(.L_x_204) ;  /* 0x000000c000007945 */ /* 0x000fd80003800200 */
[----:B------:R-:W-:Y:S05]  /*b760*/  @!P0 BRA `(.L_x_205) ;  /* 0x0000000000288947 */ /* 0x000fea0003800000 */
[----:B0-----:R-:W-:Y:S01]  /*b770*/  HFMA2 R17, -RZ, RZ, 3.7421875, 0 ;  /* 0x437c0000ff117431 */ /* 0x001fe200000001ff */
[----:B------:R-:W-:-:S05]  /*b780*/  MOV R16, 0x3bbb989d ;  /* 0x3bbb989d00107802 */ /* 0x000fca0000000f00 */
        /* <DEDUP_REMOVED lines=8> */
.L_x_205:
[----:B------:R-:W-:Y:S05]  /*b810*/  BSYNC.RECONVERGENT B0 ;  /* 0x0000000000007941 */ /* 0x000fea0003800200 */
.L_x_204:
[----:B------:R-:W-:Y:S01]  /*b820*/  FSETP.GT.AND P0, PT, R22, RZ, PT ;  /* 0x000000ff1600720b */ /* 0x000fe20003f04000 */
[----:B------:R-:W-:Y:S01]  /*b830*/  BSSY.RECONVERGENT B0, `(.L_x_206) ;  /* 0x000001c000007945 */ /* 0x000fe20003800200 */
[----:B------:R-:W-:Y:S02]  /*b840*/  MOV R23, RZ ;  /* 0x000000ff00177202 */ /* 0x000fe40000000f00 */
[----:B------:R-:W-:-:S13]  /*b850*/  ISETP.LT.OR P1, PT, R25, RZ, !P0 ;  /* 0x000000ff1900720c */ /* 0x000fda0004721670 */
[----:B------:R-:W-:Y:S05]  /*b860*/  @P1 BRA `(.L_x_207) ;  /* 0x0000000000601947 */ /* 0x000fea0003800000 */
[----:B0-----:R-:W-:Y:S01]  /*b870*/  HFMA2 R17, -RZ, RZ, 0.96630859375, -0.0022525787353515625 ;  /* 0x3bbb989dff117431 */ /* 0x001fe200000001ff */
        /* <DEDUP_REMOVED lines=8> */
[----:B------:R-:W-:-:S06]  /*b900*/  FFMA R25, R24, 1.925963033500011079e-08, R19 ;  /* 0x32a5706018197823 */ /* 0x000fcc0000000013 */
        /* <DEDUP_REMOVED lines=13> */
.L_x_208:
[----:B------:R-:W-:Y:S05]  /*b9e0*/  BSYNC.RECONVERGENT B1 ;  /* 0x0000000000017941 */ /* 0x000fea0003800200 */
.L_x_207:
[----:B------:R-:W-:Y:S05]  /*b9f0*/  BSYNC.RECONVERGENT B0 ;  /* 0x0000000000007941 */ /* 0x000fea0003800200 */
.L_x_206:
[----:B0-----:R-:W0:Y:S01]  /*ba00*/  LDC.64 R16, c[0x0][0x388] ;  /* 0x0000e200ff107b82 */ /* 0x001e220000000a00 */
[----:B------:R-:W-:Y:S01]  /*ba10*/  ISETP.LT.OR P0, PT, R20, RZ, !P0 ;  /* 0x000000ff1400720c */ /* 0x000fe20004701670 */
[----:B------:R-:W-:Y:S01]  /*ba20*/  BSSY.RECONVERGENT B0, `(.L_x_209) ;  /* 0x000001e000007945 */ /* 0x000fe20003800200 */
[----:B0-----:R-:W-:-:S04]  /*ba30*/  IMAD.WIDE R18, R18, 0x4, R16 ;  /* 0x0000000412127825 */ /* 0x001fc800078e0210 */
[----:B------:R-:W-:Y:S01]  /*ba40*/  HFMA2 R17, -RZ, RZ, 0, 0 ;  /* 0x00000000ff117431 */ /* 0x000fe200000001ff */
[----:B------:R0:W-:Y:S06]  /*ba50*/  STG.E desc[UR8][R18.64], R23 ;  /* 0x0000001712007986 */ /* 0x0001ec000c101908 */
[----:B------:R-:W-:Y:S05]  /*ba60*/  @P0 BRA `(.L_x_210) ;  /* 0x0000000000640947 */ /* 0x000fea0003800000 */
[----:B------:R-:W-:Y:S01]  /*ba70*/  MOV R16, 0x3bbb989d ;  /* 0x3bbb989d00107802 */ /* 0x000fe20000000f00 */
[----:B------:R-:W-:Y:S01]  /*ba80*/  BSSY.RECONVERGENT B1, `(.L_x_210) ;  /* 0x0000017000017945 */ /* 0x000fe20003800200 */
[----:B------:R-:W-:-:S03]  /*ba90*/  MOV R17, 0x437c0000 ;  /* 0x437c000000117802 */ /* 0x000fc60000000f00 */
[----:B------:R-:W-:-:S04]  /*baa0*/  FFMA.SAT R16, R21, R16, 0.5 ;  /* 0x3f00000015107423 */ /* 0x000fc80000002010 */
[----:B------:R-:W-:Y:S02]  /*bab0*/  FFMA.RM R16, R16, R17, 12582913 ;  /* 0x4b40000110107423 */ /* 0x000fe40000004011 */
[----:B------:R-:W1:Y:S02]  /*bac0*/  MUFU.RCP R17, R22 ;  /* 0x0000001600117308 */ /* 0x000e640000001000 */
[----:B------:R-:W-:-:S04]  /*bad0*/  FADD R20, R16, -12583039 ;  /* 0xcb40007f10147421 */ /* 0x000fc80000000000 */
[----:B------:R-:W-:-:S04]  /*bae0*/  FFMA R20, R21, 1.4426950216293334961, -R20 ;  /* 0x3fb8aa3b15147823 */ /* 0x000fc80000000814 */
[----:B0-----:R-:W-:Y:S01]  /*baf0*/  FFMA R23, R21, 1.925963033500011079e-08, R20 ;  /* 0x32a5706015177823 */ /* 0x001fe20000000014 */
[----:B------:R-:W-:-:S03]  /*bb00*/  SHF.L.U32 R21, R16, 0x17, RZ ;  /* 0x0000001710157819 */ /* 0x000fc600000006ff */
[----:B------:R-:W0:Y:S01]  /*bb10*/  MUFU.EX2 R20, R23 ;  /* 0x0000001700147308 */ /* 0x000e220000000800 */
[----:B-1----:R-:W-:-:S04]  /*bb20*/  FFMA R16, R17, -R22, 1 ;  /* 0x3f80000011107423 */ /* 0x002fc80000000816 */
[----:B------:R-:W-:Y:S01]  /*bb30*/  FFMA R16, R17, R16, R17 ;  /* 0x0000001011107223 */ /* 0x000fe20000000011 */
[----:B0-----:R-:W-:-:S04]  /*bb40*/  FMUL R21, R21, R20 ;  /* 0x0000001415157220 */ /* 0x001fc80000400000 */
        /* <DEDUP_REMOVED lines=9> */
[----:B------:R-:W-:-:S07]  /*bbe0*/  MOV R17, R24 ;  /* 0x0000001800117202 */ /* 0x000fce0000000f00 */
.L_x_211:
[----:B------:R-:W-:Y:S05]  /*bbf0*/  BSYNC.RECONVERGENT B1 ;  /* 0x0000000000017941 */ /* 0x000fea0003800200 */
.L_x_210:
[----:B------:R-:W-:Y:S05]  /*bc00*/  BSYNC.RECONVERGENT B0 ;  /* 0x0000000000007941 */ /* 0x000fea0003800200 */
.L_x_209:
[----:B------:R-:W1:Y:S01]  /*bc10*/  LDCU UR6, c[0x0][0x370] ;  /* 0x00006e00ff0677ac */ /* 0x000e620008000800 */
[----:B------:R-:W1:Y:S01]  /*bc20*/  LDC R21, c[0x0][0x360] ;  /* 0x0000d800ff157b82 */ /* 0x000e620000000800 */
[----:B------:R2:W-:Y:S01]  /*bc30*/  STG.E desc[UR8][R18.64+0x4], R17 ;  /* 0x0000041112007986 */ /* 0x0005e2000c101908 */
[----:B------:R-:W3:Y:S02]  /*bc40*/  LDCU.64 UR4, c[0x0][0x3a8] ;  /* 0x00007500ff0477ac */ /* 0x000ee40008000a00 */
[----:B---3--:R-:W-:Y:S01]  /*bc50*/  UIMAD UR4, UR5, UR4, URZ ;  /* 0x00000004050472a4 */ /* 0x008fe2000f8e02ff */
[----:B-1----:R-:W-:-:S05]  /*bc60*/  IMAD R84, R21, UR6, R84 ;  /* 0x0000000615547c24 */ /* 0x002fca000f8e0254 */
[----:B------:R-:W-:-:S13]  /*bc70*/  ISETP.GE.AND P0, PT, R84, UR4, PT ;  /* 0x0000000454007c0c */ /* 0x000fda000bf06270 */
[----:B--2---:R-:W-:Y:S05]  /*bc80*/  @!P0 BRA `(.L_x_212) ;  /* 0xffffff7c00608947 */ /* 0x004fea000383ffff */
[----:B------:R-:W-:Y:S05]  /*bc90*/  EXIT ;  /* 0x000000000000794d */ /* 0x000fea0003800000 */
        .weak           $__internal_1_$__cuda_sm3x_div_rn_noftz_f32_slowpath
        .type           $__internal_1_$__cuda_sm3x_div_rn_noftz_f32_slowpath,@function
        .size           $__internal_1_$__cuda_sm3x_div_rn_noftz_f32_slowpath,(.L_x_232 - $__internal_1_$__cuda_sm3x_div_rn_noftz_f32_slowpath)
$__internal_1_$__cuda_sm3x_div_rn_noftz_f32_slowpath:
[----:B------:R-:W-:Y:S01]  /*bca0*/  SHF.R.U32.HI R24, RZ, 0x17, R17 ;  /* 0x00000017ff187819 */ /* 0x000fe20000011611 */
[----:B------:R-:W-:Y:S01]  /*bcb0*/  BSSY.RECONVERGENT B2, `(.L_x_213) ;  /* 0x0000064000027945 */ /* 0x000fe20003800200 */
[----:B------:R-:W-:Y:S02]  /*bcc0*/  SHF.R.U32.HI R26, RZ, 0x17, R16 ;  /* 0x00000017ff1a7819 */ /* 0x000fe40000011610 */
[----:B------:R-:W-:Y:S02]  /*bcd0*/  LOP3.LUT R24, R24, 0xff, RZ, 0xc0, !PT ;  /* 0x000000ff18187812 */ /* 0x000fe400078ec0ff */
[----:B------:R-:W-:Y:S02]  /*bce0*/  LOP3.LUT R26, R26, 0xff, RZ, 0xc0, !PT ;  /* 0x000000ff1a1a7812 */ /* 0x000fe400078ec0ff */
[----:B------:R-:W-:Y:S02]  /*bcf0*/  IADD3 R25, PT, PT, R24, -0x1, RZ ;  /* 0xffffffff18197810 */ /* 0x000fe40007ffe0ff */
[----:B------:R-:W-:-:S02]  /*bd00*/  IADD3 R27, PT, PT, R26, -0x1, RZ ;  /* 0xffffffff1a1b7810 */ /* 0x000fc40007ffe0ff */
[----:B------:R-:W-:-:S04]  /*bd10*/  ISETP.GT.U32.AND P1, PT, R25, 0xfd, PT ;  /* 0x000000fd1900780c */ /* 0x000fc80003f24070 */
[----:B------:R-:W-:-:S13]  /*bd20*/  ISETP.GT.U32.OR P1, PT, R27, 0xfd, P1 ;  /* 0x000000fd1b00780c */ /* 0x000fda0000f24470 */
[----:B------:R-:W-:Y:S01]  /*bd30*/  @!P1 MOV R25, RZ ;  /* 0x000000ff00199202 */ /* 0x000fe20000000f00 */
[----:B------:R-:W-:Y:S06]  /*bd40*/  @!P1 BRA `(.L_x_214) ;  /* 0x0000000000649947 */ /* 0x000fec0003800000 */
[----:B------:R-:W-:Y:S02]  /*bd50*/  FSETP.GTU.FTZ.AND P1, PT, |R16|, +INF , PT ;  /* 0x7f8000001000780b */ /* 0x000fe40003f3c200 */
[----:B------:R-:W-:-:S04]  /*bd60*/  FSETP.GTU.FTZ.AND P2, PT, |R17|, +INF , PT ;  /* 0x7f8000001100780b */ /* 0x000fc80003f5c200 */
[----:B------:R-:W-:-:S13]  /*bd70*/  PLOP3.LUT P1, PT, P1, P2, PT, 0xf8, 0x8f ;  /* 0x00000000008f781c */ /* 0x000fda0000f25f70 */
[----:B------:R-:W-:Y:S05]  /*bd80*/  @P1 BRA `(.L_x_215) ;  /* 0x0000000400541947 */ /* 0x000fea0003800000 */
[----:B------:R-:W-:-:S13]  /*bd90*/  LOP3.LUT P1, RZ, R17, 0x7fffffff, R16, 0xc8, !PT ;  /* 0x7fffffff11ff7812 */ /* 0x000fda000782c810 */
[----:B------:R-:W-:Y:S05]  /*bda0*/  @!P1 BRA `(.L_x_216) ;  /* 0x0000000400449947 */ /* 0x000fea0003800000 */
[C---:B------:R-:W-:Y:S02]  /*bdb0*/  FSETP.NEU.FTZ.AND P3, PT, |R16|.reuse, +INF , PT ;  /* 0x7f8000001000780b */ /* 0x040fe40003f7d200 */
[----:B------:R-:W-:Y:S02]  /*bdc0*/  FSETP.NEU.FTZ.AND P2, PT, |R17|, +INF , PT ;  /* 0x7f8000001100780b */ /* 0x000fe40003f5d200 */
[----:B------:R-:W-:-:S11]  /*bdd0*/  FSETP.NEU.FTZ.AND P1, PT, |R16|, +INF , PT ;  /* 0x7f8000001000780b */ /* 0x000fd60003f3d200 */
[----:B------:R-:W-:Y:S05]  /*bde0*/  @!P2 BRA !P3, `(.L_x_216) ;  /* 0x000000040034a947 */ /* 0x000fea0005800000 */
[----:B------:R-:W-:-:S04]  /*bdf0*/  LOP3.LUT P3, RZ, R16, 0x7fffffff, RZ, 0xc0, !PT ;  /* 0x7fffffff10ff7812 */ /* 0x000fc8000786c0ff */
[----:B------:R-:W-:-:S13]  /*be00*/  PLOP3.LUT P2, PT, P2, P3, PT, 0x2f, 0xf2 ;  /* 0x0000000000f2781c */ /* 0x000fda0001746577 */
[----:B------:R-:W-:Y:S05]  /*be10*/  @P2 BRA `(.L_x_217) ;  /* 0x0000000400202947 */ /* 0x000fea0003800000 */
[----:B------:R-:W-:-:S04]  /*be20*/  LOP3.LUT P2, RZ, R17, 0x7fffffff, RZ, 0xc0, !PT ;  /* 0x7fffffff11ff7812 */ /* 0x000fc8000784c0ff */
[----:B------:R-:W-:-:S13]  /*be30*/  PLOP3.LUT P1, PT, P1, P2, PT, 0x2f, 0xf2 ;  /* 0x0000000000f2781c */ /* 0x000fda0000f24577 */
[----:B------:R-:W-:Y:S05]  /*be40*/  @P1 BRA `(.L_x_218) ;  /* 0x0000000400081947 */ /* 0x000fea0003800000 */
[----:B------:R-:W-:-:S04]  /*be50*/  IADD3 R25, PT, PT, R26, -0x1, RZ ;  /* 0xffffffff1a197810 */ /* 0x000fc80007ffe0ff */
[----:B------:R-:W-:Y:S02]  /*be60*/  ISETP.GE.AND P1, PT, R25, RZ, PT ;  /* 0x000000ff1900720c */ /* 0x000fe40003f26270 */
[----:B------:R-:W-:-:S04]  /*be70*/  IADD3 R25, PT, PT, R24, -0x1, RZ ;  /* 0xffffffff18197810 */ /* 0x000fc80007ffe0ff */
[----:B------:R-:W-:-:S07]  /*be80*/  ISETP.GE.AND P2, PT, R25, RZ, PT ;  /* 0x000000ff1900720c */ /* 0x000fce0003f46270 */
[----:B------:R-:W-:Y:S01]  /*be90*/  @P1 MOV R25, RZ ;  /* 0x000000ff00191202 */ /* 0x000fe20000000f00 */
[----:B------:R-:W-:Y:S01]  /*bea0*/  @!P1 FFMA R16, R16, 1.84467440737095516160e+19, RZ ;  /* 0x5f80000010109823 */ /* 0x000fe200000000ff */
[----:B------:R-:W-:-:S04]  /*beb0*/  @!P1 MOV R25, 0xffffffc0 ;  /* 0xffffffc000199802 */ /* 0x000fc80000000f00 */
[----:B------:R-:W-:Y:S01]  /*bec0*/  @!P2 FFMA R17, R17, 1.84467440737095516160e+19, RZ ;  /* 0x5f8000001111a823 */ /* 0x000fe200000000ff */
[----:B------:R-:W-:-:S07]  /*bed0*/  @!P2 IADD3 R25, PT, PT, R25, 0x40, RZ ;  /* 0x000000401919a810 */ /* 0x000fce0007ffe0ff */
.L_x_214:
[----:B------:R-:W-:Y:S01]  /*bee0*/  LEA R28, R24, 0xc0800000, 0x17 ;  /* 0xc0800000181c7811 */ /* 0x000fe200078eb8ff */
[----:B------:R-:W-:Y:S01]  /*bef0*/  BSSY.RECONVERGENT B3, `(.L_x_219) ;  /* 0x0000036000037945 */ /* 0x000fe20003800200 */
[----:B------:R-:W-:Y:S02]  /*bf00*/  IADD3 R27, PT, PT, R26, -0x7f, RZ ;  /* 0xffffff811a1b7810 */ /* 0x000fe40007ffe0ff */
[----:B------:R-:W-:-:S03]  /*bf10*/  IADD3 R30, PT, PT, -R28, R17, RZ ;  /* 0x000000111c1e7210 */ /* 0x000fc60007ffe1ff */
[----:B------:R-:W-:Y:S01]  /*bf20*/  IMAD R16, R27, -0x800000, R16 ;  /* 0xff8000001b107824 */ /* 0x000fe200078e0210 */
[----:B------:R-:W0:Y:S01]  /*bf30*/  MUFU.RCP R28, R30 ;  /* 0x0000001e001c7308 */ /* 0x000e220000001000 */
[----:B------:R-:W-:-:S04]  /*bf40*/  FADD.FTZ R17, -R30, -RZ ;  /* 0x800000ff1e117221 */ /* 0x000fc80000010100 */
[----:B0-----:R-:W-:-:S04]  /*bf50*/  FFMA R29, R28, R17, 1 ;  /* 0x3f8000001c1d7423 */ /* 0x001fc80000000011 */
[----:B------:R-:W-:-:S04]  /*bf60*/  FFMA R29, R28, R29, R28 ;  /* 0x0000001d1c1d7223 */ /* 0x000fc8000000001c */
[----:B------:R-:W-:-:S04]  /*bf70*/  FFMA R26, R16, R29, RZ ;  /* 0x0000001d101a7223 */ /* 0x000fc800000000ff */
[----:B------:R-:W-:-:S04]  /*bf80*/  FFMA R28, R17, R26, R16 ;  /* 0x0000001a111c7223 */ /* 0x000fc80000000010 */
[----:B------:R-:W-:Y:S01]  /*bf90*/  FFMA R28, R29, R28, R26 ;  /* 0x0000001c1d1c7223 */ /* 0x000fe2000000001a */
[----:B------:R-:W-:-:S03]  /*bfa0*/  IADD3 R26, PT, PT, R27, 0x7f, -R24 ;  /* 0x0000007f1b1a7810 */ /* 0x000fc60007ffe818 */
[----:B------:R-:W-:Y:S01]  /*bfb0*/  FFMA R17, R17, R28, R16 ;  /* 0x0000001c11117223 */ /* 0x000fe20000000010 */
[----:B------:R-:W-:-:S03]  /*bfc0*/  IADD3 R25, PT, PT, R26, R25, RZ ;  /* 0x000000191a197210 */ /* 0x000fc60007ffe0ff */
[----:B------:R-:W-:-:S05]  /*bfd0*/  FFMA R16, R29, R17, R28 ;  /* 0x000000111d107223 */ /* 0x000fca000000001c */
[----:B------:R-:W-:-:S04]  /*bfe0*/  SHF.R.U32.HI R24, RZ, 0x17, R16 ;  /* 0x00000017ff187819 */ /* 0x000fc80000011610 */
[----:B------:R-:W-:-:S04]  /*bff0*/  LOP3.LUT R24, R24, 0xff, RZ, 0xc0, !PT ;  /* 0x000000ff18187812 */ /* 0x000fc800078ec0ff */
[----:B------:R-:W-:-:S04]  /*c000*/  IADD3 R24, PT, PT, R24, R25, RZ ;  /* 0x0000001918187210 */ /* 0x000fc80007ffe0ff */
[----:B------:R-:W-:-:S04]  /*c010*/  IADD3 R26, PT, PT, R24, -0x1, RZ ;  /* 0xffffffff181a7810 */ /* 0x000fc80007ffe0ff */
        /* <DEDUP_REMOVED lines=9> */
[CCC-:B------:R-:W-:Y:S01]  /*c0b0*/  FFMA.RZ R26, R29.reuse, R17.reuse, R28.reuse ;  /* 0x000000111d1a7223 */ /* 0x1c0fe2000000c01c */
[CCC-:B------:R-:W-:Y:S01]  /*c0c0*/  FFMA.RP R25, R29.reuse, R17.reuse, R28.reuse ;  /* 0x000000111d197223 */ /* 0x1c0fe2000000801c */
[----:B------:R-:W-:Y:S01]  /*c0d0*/  FFMA.RM R28, R29, R17, R28 ;  /* 0x000000111d1c7223 */ /* 0x000fe2000000401c */
[----:B------:R-:W-:Y:S02]  /*c0e0*/  IADD3 R17, PT, PT, R24, 0x20, RZ ;  /* 0x0000002018117810 */ /* 0x000fe40007ffe0ff */
[----:B------:R-:W-:Y:S02]  /*c0f0*/  LOP3.LUT R26, R26, 0x7fffff, RZ, 0xc0, !PT ;  /* 0x007fffff1a1a7812 */ /* 0x000fe400078ec0ff */
[----:B------:R-:W-:Y:S02]  /*c100*/  ISETP.NE.AND P3, PT, R24, RZ, PT ;  /* 0x000000ff1800720c */ /* 0x000fe40003f65270 */
[----:B------:R-:W-:Y:S02]  /*c110*/  LOP3.LUT R26, R26, 0x800000, RZ, 0xfc, !PT ;  /* 0x008000001a1a7812 */ /* 0x000fe400078efcff */
[----:B------:R-:W-:-:S02]  /*c120*/  ISETP.NE.AND P2, PT, R24, RZ, PT ;  /* 0x000000ff1800720c */ /* 0x000fc40003f45270 */
[----:B------:R-:W-:Y:S02]  /*c130*/  IADD3 R24, PT, PT, -R24, RZ, RZ ;  /* 0x000000ff18187210 */ /* 0x000fe40007ffe1ff */
[----:B------:R-:W-:Y:S02]  /*c140*/  SHF.L.U32 R17, R26, R17, RZ ;  /* 0x000000111a117219 */ /* 0x000fe400000006ff */
[----:B------:R-:W-:Y:S02]  /*c150*/  FSETP.NEU.FTZ.AND P1, PT, R25, R28, PT ;  /* 0x0000001c1900720b */ /* 0x000fe40003f3d000 */
[----:B------:R-:W-:Y:S02]  /*c160*/  SEL R25, R24, RZ, P3 ;  /* 0x000000ff18197207 */ /* 0x000fe40001800000 */
[----:B------:R-:W-:Y:S02]  /*c170*/  ISETP.NE.AND P2, PT, R17, RZ, P2 ;  /* 0x000000ff1100720c */ /* 0x000fe40001745270 */
[----:B------:R-:W-:-:S02]  /*c180*/  SHF.R.U32.HI R25, RZ, R25, R26 ;  /* 0x00000019ff197219 */ /* 0x000fc4000001161a */
[----:B------:R-:W-:Y:S02]  /*c190*/  PLOP3.LUT P1, PT, P1, P2, PT, 0xf8, 0x8f ;  /* 0x00000000008f781c */ /* 0x000fe40000f25f70 */
[----:B------:R-:W-:Y:S02]  /*c1a0*/  SHF.R.U32.HI R17, RZ, 0x1, R25 ;  /* 0x00000001ff117819 */ /* 0x000fe40000011619 */
[----:B------:R-:W-:-:S04]  /*c1b0*/  SEL R24, RZ, 0x1, !P1 ;  /* 0x00000001ff187807 */ /* 0x000fc80004800000 */
[----:B------:R-:W-:-:S04]  /*c1c0*/  LOP3.LUT R24, R24, 0x1, R17, 0xf8, !PT ;  /* 0x0000000118187812 */ /* 0x000fc800078ef811 */
[----:B------:R-:W-:-:S04]  /*c1d0*/  LOP3.LUT R24, R24, R25, RZ, 0xc0, !PT ;  /* 0x0000001918187212 */ /* 0x000fc800078ec0ff */
[----:B------:R-:W-:-:S04]  /*c1e0*/  IADD3 R17, PT, PT, R17, R24, RZ ;  /* 0x0000001811117210 */ /* 0x000fc80007ffe0ff */
[----:B------:R-:W-:Y:S01]  /*c1f0*/  LOP3.LUT R16, R17, R16, RZ, 0xfc, !PT ;  /* 0x0000001011107212 */ /* 0x000fe200078efcff */
[----:B------:R-:W-:Y:S06]  /*c200*/  BRA `(.L_x_222) ;  /* 0x0000000000107947 */ /* 0x000fec0003800000 */
.L_x_221:
[----:B------:R-:W-:-:S04]  /*c210*/  LOP3.LUT R16, R16, 0x80000000, RZ, 0xc0, !PT ;  /* 0x8000000010107812 */ /* 0x000fc800078ec0ff */
[----:B------:R-:W-:Y:S01]  /*c220*/  LOP3.LUT R16, R16, 0x7f800000, RZ, 0xfc, !PT ;  /* 0x7f80000010107812 */ /* 0x000fe200078efcff */
[----:B------:R-:W-:Y:S06]  /*c230*/  BRA `(.L_x_222) ;  /* 0x0000000000047947 */ /* 0x000fec0003800000 */
.L_x_220:
[----:B------:R-:W-:-:S07]  /*c240*/  LEA R16, R25, R16, 0x17 ;  /* 0x0000001019107211 */ /* 0x000fce00078eb8ff */
.L_x_222:
[----:B------:R-:W-:Y:S05]  /*c250*/  BSYNC.RECONVERGENT B3 ;  /* 0x0000000000037941 */ /* 0x000fea0003800200 */
.L_x_219:
[----:B------:R-:W-:Y:S05]  /*c260*/  BRA `(.L_x_223) ;  /* 0x0000000000207947 */ /* 0x000fea0003800000 */
.L_x_218:
[----:B------:R-:W-:-:S04]  /*c270*/  LOP3.LUT R16, R17, 0x80000000, R16, 0x48, !PT ;  /* 0x8000000011107812 */ /* 0x000fc800078e4810 */
[----:B------:R-:W-:Y:S01]  /*c280*/  LOP3.LUT R16, R16, 0x7f800000, RZ, 0xfc, !PT ;  /* 0x7f80000010107812 */ /* 0x000fe200078efcff */
[----:B------:R-:W-:Y:S06]  /*c290*/  BRA `(.L_x_223) ;  /* 0x0000000000147947 */ /* 0x000fec0003800000 */
.L_x_217:
[----:B------:R-:W-:Y:S01]  /*c2a0*/  LOP3.LUT R16, R17, 0x80000000, R16, 0x48, !PT ;  /* 0x8000000011107812 */ /* 0x000fe200078e4810 */
[----:B------:R-:W-:Y:S06]  /*c2b0*/  BRA `(.L_x_223) ;  /* 0x00000000000c7947 */ /* 0x000fec0003800000 */
.L_x_216:
[----:B------:R-:W0:Y:S01]  /*c2c0*/  MUFU.RSQ R16, -QNAN ;  /* 0xffc0000000107908 */ /* 0x000e220000001400 */
[----:B------:R-:W-:Y:S05]  /*c2d0*/  BRA `(.L_x_223) ;  /* 0x0000000000047947 */ /* 0x000fea0003800000 */
.L_x_215:
[----:B------:R-:W-:-:S07]  /*c2e0*/  FADD.FTZ R16, R16, R17 ;  /* 0x0000001110107221 */ /* 0x000fce0000010000 */
.L_x_223:
[----:B------:R-:W-:Y:S05]  /*c2f0*/  BSYNC.RECONVERGENT B2 ;  /* 0x0000000000027941 */ /* 0x000fea0003800200 */
.L_x_213:
[----:B------:R-:W-:Y:S01]  /*c300*/  HFMA2 R17, -RZ, RZ, 0, 0 ;  /* 0x00000000ff117431 */ /* 0x000fe200000001ff */
[----:B0-----:R-:W-:Y:S02]  /*c310*/  MOV R24, R16 ;  /* 0x0000001000187202 */ /* 0x001fe40000000f00 */
[----:B------:R-:W-:-:S04]  /*c320*/  MOV R16, R23 ;  /* 0x0000001700107202 */ /* 0x000fc80000000f00 */
[----:B------:R-:W-:Y:S05]  /*c330*/  RET.REL.NODEC R16 `(_Z30balanced_expert_routing_kernelPKfPfPiPKiS4_iiif) ;  /* 0xffffff3c10307950 */ /* 0x000fea0003c3ffff */
.L_x_224:
        /* <DEDUP_REMOVED lines=12> */
.L_x_232:


//--------------------- .text._Z29manage_expert_capacity_kernelPKiPiS1_ii --------------------------
	.section	.text._Z29manage_expert_capacity_kernelPKiPiS1_ii,"ax",@progbits
	.align	128
        .global         _Z29manage_expert_capacity_kernelPKiPiS1_ii
        .type           _Z29manage_expert_capacity_kernelPKiPiS1_ii,@function
        .size           _Z29manage_expert_capacity_kernelPKiPiS1_ii,(.L_x_238 - _Z29manage_expert_capacity_kernelPKiPiS1_ii)
        .other          _Z29manage_expert_capacity_kernelPKiPiS1_ii,@"STO_CUDA_ENTRY STV_DEFAULT"
_Z29manage_expert_capacity_kernelPKiPiS1_ii:
.text._Z29manage_expert_capacity_kernelPKiPiS1_ii:
        /* <DEDUP_REMOVED lines=9> */
[----:B------:R-:W0:Y:S01]  /*0090*/  LDC.64 R6, c[0x0][0x388] ;  /* 0x0000e200ff067b82 */ /* 0x000e220000000a00 */
[----:B------:R-:W1:Y:S01]  /*00a0*/  LDCU UR5, c[0x0][0x370] ;  /* 0x00006e00ff0577ac */ /* 0x000e620008000800 */
[----:B------:R-:W2:Y:S06]  /*00b0*/  LDCU.64 UR6, c[0x0][0x358] ;  /* 0x00006b00ff0677ac */ /* 0x000eac0008000a00 */
[----:B------:R-:W3:Y:S01]  /*00c0*/  LDC.64 R4, c[0x0][0x380] ;  /* 0x0000e000ff047b82 */ /* 0x000ee20000000a00 */
[----:B-1----:R-:W-:-:S07]  /*00d0*/  IMAD R9, R9, UR5, RZ ;  /* 0x0000000509097c24 */ /* 0x002fce000f8e02ff */
.L_x_229:
[----:B-12---:R-:W-:-:S05]  /*00e0*/  SHF.L.U32 R3, R0, 0x1, RZ ;  /* 0x0000000100037819 */ /* 0x006fca00000006ff */
[----:B---3--:R-:W-:-:S05]  /*00f0*/  IMAD.WIDE R2, R3, 0x4, R4 ;  /* 0x0000000403027825 */ /* 0x008fca00078e0204 */
[----:B--2---:R-:W2:Y:S04]  /*0100*/  LDG.E.CONSTANT R11, desc[UR6][R2.64] ;  /* 0x00000006020b7981 */ /* 0x004ea8000c1e9900 */
[----:B------:R-:W3:Y:S01]  /*0110*/  LDG.E.CONSTANT R13, desc[UR6][R2.64+0x4] ;  /* 0x00000406020d7981 */ /* 0x000ee2000c1e9900 */
[----:B------:R-:W-:Y:S01]  /*0120*/  IADD3 R0, PT, PT, R9, R0, RZ ;  /* 0x0000000009007210 */ /* 0x000fe20007ffe0ff */
[----:B------:R-:W-:Y:S03]  /*0130*/  BSSY.RECONVERGENT B0, `(.L_x_225) ;  /* 0x0000008000007945 */ /* 0x000fe60003800200 */
[----:B------:R-:W-:Y:S02]  /*0140*/  ISETP.GE.AND P2, PT, R0, UR4, PT ;  /* 0x0000000400007c0c */ /* 0x000fe4000bf46270 */
[----:B--2---:R-:W-:-:S02]  /*0150*/  ISETP.GT.U32.AND P0, PT, R11, 0xf, PT ;  /* 0x0000000f0b00780c */ /* 0x004fc40003f04070 */
[----:B---3--:R-:W-:-:S11]  /*0160*/  ISETP.GT.U32.AND P1, PT, R13, 0xf, PT ;  /* 0x0000000f0d00780c */ /* 0x008fd60003f24070 */
[----:B------:R-:W-:Y:S05]  /*0170*/  @P0 BRA `(.L_x_226) ;  /* 0x00000000000c0947 */ /* 0x000fea0003800000 */
[----:B0-----:R-:W-:-:S04]  /*0180*/  IMAD.WIDE.U32 R2, R11, 0x4, R6 ;  /* 0x000000040b027825 */ /* 0x001fc800078e0006 */
[----:B------:R-:W-:-:S05]  /*0190*/  HFMA2 R11, -RZ, RZ, 0, 5.9604644775390625e-08 ;  /* 0x00000001ff0b7431 */ /* 0x000fca00000001ff */
[----:B------:R1:W-:Y:S02]  /*01a0*/  REDG.E.ADD.STRONG.GPU desc[UR6][R2.64], R11 ;  /* 0x0000000b0200798e */ /* 0x0003e4000c12e106 */
.L_x_226:
[----:B------:R-:W-:Y:S05]  /*01b0*/  BSYNC.RECONVERGENT B0 ;  /* 0x0000000000007941 */ /* 0x000fea0003800200 */
.L_x_225:
[----:B------:R-:W-:Y:S04]  /*01c0*/  BSSY.RECONVERGENT B0, `(.L_x_227) ;  /* 0x0000005000007945 */ /* 0x000fe80003800200 */
[----:B------:R-:W-:Y:S05]  /*01d0*/  @P1 BRA `(.L_x_228) ;  /* 0x00000000000c1947 */ /* 0x000fea0003800000 */
[----:B01----:R-:W-:Y:S01]  /*01e0*/  IMAD.WIDE.U32 R2, R13, 0x4, R6 ;  /* 0x000000040d027825 */ /* 0x003fe200078e0006 */
[----:B------:R-:W-:-:S05]  /*01f0*/  MOV R11, 0x1 ;  /* 0x00000001000b7802 */ /* 0x000fca0000000f00 */
[----:B------:R2:W-:Y:S02]  /*0200*/  REDG.E.ADD.STRONG.GPU desc[UR6][R2.64], R11 ;  /* 0x0000000b0200798e */ /* 0x0005e4000c12e106 */
.L_x_228:
[----:B------:R-:W-:Y:S05]  /*0210*/  BSYNC.RECONVERGENT B0 ;  /* 0x0000000000007941 */ /* 0x000fea0003800200 */
.L_x_227:
[----:B------:R-:W-:Y:S05]  /*0220*/  @!P2 BRA `(.L_x_229) ;  /* 0xfffffffc00aca947 */ /* 0x000fea000383ffff */
[----:B------:R-:W-:Y:S05]  /*0230*/  EXIT ;  /* 0x000000000000794d */ /* 0x000fea0003800000 */
.L_x_230:
        /* <DEDUP_REMOVED lines=12> */
.L_x_238:


//--------------------- .nv.shared.reserved.0     --------------------------
	.section	.nv.shared.reserved.0,"aw",@nobits
	.weak		__nv_reservedSMEM_offset_0_alias
	.size		__nv_reservedSMEM_offset_0_alias, 0, 64
	.other		__nv_reservedSMEM_offset_0_alias,@"STO_CUDA_RESERVED_SHARED STV_DEFAULT"
__nv_reservedSMEM_offset_0_alias:
	.zero		0
	.zero		64


//--------------------- .nv.constant0._Z30moe_performance_monitor_kernelPfill --------------------------
	.section	.nv.constant0._Z30moe_performance_monitor_kernelPfill,"a",@progbits
	.sectionflags	@""
	.align	4
.nv.constant0._Z30moe_performance_monitor_kernelPfill:
	.zero		928


//--------------------- .nv.constant0._Z35distributed_moe_coordination_kernelPKfPfPKiiiiii --------------------------
	.section	.nv.constant0._Z35distributed_moe_coordination_kernelPKfPfPKiiiiii,"a",@progbits
	.sectionflags	@""
	.align	4
.nv.constant0._Z35distributed_moe_coordination_kernelPKfPfPKiiiiii:
	.zero		940


//--------------------- .nv.constant0._Z26manage_expert_cache_kernelPfPKfPKiiiii --------------------------
	.section	.nv.constant0._Z26manage_expert_cache_kernelPfPKfPKiiiii,"a",@progbits
	.sectionflags	@""
	.align	4
.nv.constant0._Z26manage_expert_cache_kernelPfPKfPKiiiii:
	.zero		936


//--------------------- .nv.constant0._Z31optimized_expert_forward_kernelPKfPKiS0_PfS0_iiii --------------------------
	.section	.nv.constant0._Z31optimized_expert_forward_kernelPKfPKiS0_PfS0_iiii,"a",@progbits
	.sectionflags	@""
	.align	4
.nv.constant0._Z31optimized_expert_forward_kernelPKfPKiS0_PfS0_iiii:
	.zero		952


//--------------------- .nv.constant0._Z30balanced_expert_routing_kernelPKfPfPiPKiS4_iiif --------------------------
	.section	.nv.constant0._Z30balanced_expert_routing_kernelPKfPfPiPKiS4_iiif,"a",@progbits
	.sectionflags	@""
	.align	4
.nv.constant0._Z30balanced_expert_routing_kernelPKfPfPiPKiS4_iiif:
	.zero		952


//--------------------- .nv.constant0._Z29manage_expert_capacity_kernelPKiPiS1_ii --------------------------
	.section	.nv.constant0._Z29manage_expert_capacity_kernelPKiPiS1_ii,"a",@progbits
	.sectionflags	@""
	.align	4
.nv.constant0._Z29manage_expert_capacity_kernelPKiPiS1_ii:
	.zero		928


//--------------------- SYMBOLS --------------------------

	.type		.nv.reservedSmem.offset0,@object
	.size		.nv.reservedSmem.offset0,0x4
